	.target	sm_90a

	.elftype	@"ET_EXEC"


//--------------------- .note.nv.tkinfo           --------------------------
	.section	.note.nv.tkinfo,"",@"SHT_NOTE"
	.sectionflags	@"SHF_NOTE_NV_TKINFO"
	.tkinfo
        /*0018*/ 	.word	0x00000002
        /*0030*/ 	.string	""
        /*0030*/ 	.string	"ptxas"
        /*0030*/ 	.string	"Cuda compilation tools, release 13.0, V13.0.88"
        /*0030*/ 	.string	"Build cuda_13.0.r13.0/compiler.36424714_0"
        /*0030*/ 	.string	"-arch sm_90a -m 64 "



//--------------------- .note.nv.cuinfo           --------------------------
	.section	.note.nv.cuinfo,"",@"SHT_NOTE"
	.sectionflags	@"SHF_NOTE_NV_CUINFO"
        /*0018*/ 	.short	0x0002
        /*001a*/ 	.short	0x005a
        /*001c*/ 	.short	0x0082
	.zero		2


//--------------------- .nv.info                  --------------------------
	.section	.nv.info,"",@"SHT_CUDA_INFO"
	.align	4


	//----- nvinfo : EIATTR_REGCOUNT
	.align		4
        /*0000*/ 	.byte	0x04, 0x2f
        /*0002*/ 	.short	(.L_15 - .L_14)
	.align		4
.L_14:
        /*0004*/ 	.word	index@(_ZN7cutlass13device_kernelINS_4gemm6kernel13GemmUniversalIN4cute5tupleIJiiiiEEENS1_10collective13CollectiveMmaINS1_34MainloopSm90TmaGmmaWarpSpecializedILi12ENS5_IJNS4_1CILi2EEENSA_ILi1EEESC_EEENS1_32KernelTmaWarpSpecializedPingpongEEENS5_IJNSA_ILi64EEENSA_ILi80EEENSA_ILi128EEEEEEaNS5_IJlSC_lEEEaSK_NS4_8TiledMMAINS4_8MMA_AtomIJNS4_4SM904GMMA26MMA_64x16x32_S32S8S8_SS_TNEEEENS4_6LayoutINS5_IJSC_SC_SC_EEENS5_IJNSA_ILi0EEEST_ST_EEEEENS5_IJNS4_10UnderscoreESW_SW_EEEEENS4_13SM90_TMA_LOADENS4_14ComposedLayoutINS4_7SwizzleILi3ELi4ELi3EEENS4_18smem_ptr_flag_bitsILi8EEENSR_INS5_IJNSA_ILi8EEESI_EEENS5_IJSI_SC_EEEEEEEvNS4_8identityENS4_23SM90_TMA_LOAD_MULTICASTES19_vS1A_EENS_8epilogue10collective6detail29Sm90TmaWarpSpecializedAdapterINS1E_15DefaultEpilogueIaSK_SK_NS1D_6thread17LinearCombinationIaLi1EiiLNS1I_9ScaleType4KindE0ELNS_15FloatRoundStyleE2EaEENS1_15EpilogueDefaultEEEEEvvEEEEvNT_6ParamsE)
        /*0008*/ 	.word	0x000000a8


	//----- nvinfo : EIATTR_FRAME_SIZE
	.align		4
.L_15:
        /*000c*/ 	.byte	0x04, 0x11
        /*000e*/ 	.short	(.L_17 - .L_16)
	.align		4
.L_16:
        /*0010*/ 	.word	index@(_ZN7cutlass13device_kernelINS_4gemm6kernel13GemmUniversalIN4cute5tupleIJiiiiEEENS1_10collective13CollectiveMmaINS1_34MainloopSm90TmaGmmaWarpSpecializedILi12ENS5_IJNS4_1CILi2EEENSA_ILi1EEESC_EEENS1_32KernelTmaWarpSpecializedPingpongEEENS5_IJNSA_ILi64EEENSA_ILi80EEENSA_ILi128EEEEEEaNS5_IJlSC_lEEEaSK_NS4_8TiledMMAINS4_8MMA_AtomIJNS4_4SM904GMMA26MMA_64x16x32_S32S8S8_SS_TNEEEENS4_6LayoutINS5_IJSC_SC_SC_EEENS5_IJNSA_ILi0EEEST_ST_EEEEENS5_IJNS4_10UnderscoreESW_SW_EEEEENS4_13SM90_TMA_LOADENS4_14ComposedLayoutINS4_7SwizzleILi3ELi4ELi3EEENS4_18smem_ptr_flag_bitsILi8EEENSR_INS5_IJNSA_ILi8EEESI_EEENS5_IJSI_SC_EEEEEEEvNS4_8identityENS4_23SM90_TMA_LOAD_MULTICASTES19_vS1A_EENS_8epilogue10collective6detail29Sm90TmaWarpSpecializedAdapterINS1E_15DefaultEpilogueIaSK_SK_NS1D_6thread17LinearCombinationIaLi1EiiLNS1I_9ScaleType4KindE0ELNS_15FloatRoundStyleE2EaEENS1_15EpilogueDefaultEEEEEvvEEEEvNT_6ParamsE)
        /*0014*/ 	.word	0x00000008


	//----- nvinfo : EIATTR_MIN_STACK_SIZE
	.align		4
.L_17:
        /*0018*/ 	.byte	0x04, 0x12
        /*001a*/ 	.short	(.L_19 - .L_18)
	.align		4
.L_18:
        /*001c*/ 	.word	index@(_ZN7cutlass13device_kernelINS_4gemm6kernel13GemmUniversalIN4cute5tupleIJiiiiEEENS1_10collective13CollectiveMmaINS1_34MainloopSm90TmaGmmaWarpSpecializedILi12ENS5_IJNS4_1CILi2EEENSA_ILi1EEESC_EEENS1_32KernelTmaWarpSpecializedPingpongEEENS5_IJNSA_ILi64EEENSA_ILi80EEENSA_ILi128EEEEEEaNS5_IJlSC_lEEEaSK_NS4_8TiledMMAINS4_8MMA_AtomIJNS4_4SM904GMMA26MMA_64x16x32_S32S8S8_SS_TNEEEENS4_6LayoutINS5_IJSC_SC_SC_EEENS5_IJNSA_ILi0EEEST_ST_EEEEENS5_IJNS4_10UnderscoreESW_SW_EEEEENS4_13SM90_TMA_LOADENS4_14ComposedLayoutINS4_7SwizzleILi3ELi4ELi3EEENS4_18smem_ptr_flag_bitsILi8EEENSR_INS5_IJNSA_ILi8EEESI_EEENS5_IJSI_SC_EEEEEEEvNS4_8identityENS4_23SM90_TMA_LOAD_MULTICASTES19_vS1A_EENS_8epilogue10collective6detail29Sm90TmaWarpSpecializedAdapterINS1E_15DefaultEpilogueIaSK_SK_NS1D_6thread17LinearCombinationIaLi1EiiLNS1I_9ScaleType4KindE0ELNS_15FloatRoundStyleE2EaEENS1_15EpilogueDefaultEEEEEvvEEEEvNT_6ParamsE)
        /*0020*/ 	.word	0x00000008
.L_19:


//--------------------- .nv.compat                --------------------------
	.section	.nv.compat,"",@"SHT_CUDA_COMPAT_INFO"
	.align	4
        /*0000*/ 	.byte	0x02, 0x09, 0x01, 0x00, 0x02, 0x02, 0x04, 0x00, 0x02, 0x05, 0x05, 0x00, 0x03, 0x07, 0x01, 0x01
        /*0010*/ 	.byte	0x02, 0x03, 0x01, 0x00, 0x02, 0x06, 0x01, 0x00, 0x04, 0x0b, 0x08, 0x00, 0x00, 0x00, 0x00, 0x00
        /*0020*/ 	.byte	0x00, 0x00, 0x00, 0x00


//--------------------- .nv.info._ZN7cutlass13device_kernelINS_4gemm6kernel13GemmUniversalIN4cute5tupleIJiiiiEEENS1_10collective13CollectiveMmaINS1_34MainloopSm90TmaGmmaWarpSpecializedILi12ENS5_IJNS4_1CILi2EEENSA_ILi1EEESC_EEENS1_32KernelTmaWarpSpecializedPingpongEEENS5_IJNSA_ILi64EEENSA_ILi80EEENSA_ILi128EEEEEEaNS5_IJlSC_lEEEaSK_NS4_8TiledMMAINS4_8MMA_AtomIJNS4_4SM904GMMA26MMA_64x16x32_S32S8S8_SS_TNEEEENS4_6LayoutINS5_IJSC_SC_SC_EEENS5_IJNSA_ILi0EEEST_ST_EEEEENS5_IJNS4_10UnderscoreESW_SW_EEEEENS4_13SM90_TMA_LOADENS4_14ComposedLayoutINS4_7SwizzleILi3ELi4ELi3EEENS4_18smem_ptr_flag_bitsILi8EEENSR_INS5_IJNSA_ILi8EEESI_EEENS5_IJSI_SC_EEEEEEEvNS4_8identityENS4_23SM90_TMA_LOAD_MULTICASTES19_vS1A_EENS_8epilogue10collective6detail29Sm90TmaWarpSpecializedAdapterINS1E_15DefaultEpilogueIaSK_SK_NS1D_6thread17LinearCombinationIaLi1EiiLNS1I_9ScaleType4KindE0ELNS_15FloatRoundStyleE2EaEENS1_15EpilogueDefaultEEEEEvvEEEEvNT_6ParamsE --------------------------
	.section	.nv.info._ZN7cutlass13device_kernelINS_4gemm6kernel13GemmUniversalIN4cute5tupleIJiiiiEEENS1_10collective13CollectiveMmaINS1_34MainloopSm90TmaGmmaWarpSpecializedILi12ENS5_IJNS4_1CILi2EEENSA_ILi1EEESC_EEENS1_32KernelTmaWarpSpecializedPingpongEEENS5_IJNSA_ILi64EEENSA_ILi80EEENSA_ILi128EEEEEEaNS5_IJlSC_lEEEaSK_NS4_8TiledMMAINS4_8MMA_AtomIJNS4_4SM904GMMA26MMA_64x16x32_S32S8S8_SS_TNEEEENS4_6LayoutINS5_IJSC_SC_SC_EEENS5_IJNSA_ILi0EEEST_ST_EEEEENS5_IJNS4_10UnderscoreESW_SW_EEEEENS4_13SM90_TMA_LOADENS4_14ComposedLayoutINS4_7SwizzleILi3ELi4ELi3EEENS4_18smem_ptr_flag_bitsILi8EEENSR_INS5_IJNSA_ILi8EEESI_EEENS5_IJSI_SC_EEEEEEEvNS4_8identityENS4_23SM90_TMA_LOAD_MULTICASTES19_vS1A_EENS_8epilogue10collective6detail29Sm90TmaWarpSpecializedAdapterINS1E_15DefaultEpilogueIaSK_SK_NS1D_6thread17LinearCombinationIaLi1EiiLNS1I_9ScaleType4KindE0ELNS_15FloatRoundStyleE2EaEENS1_15EpilogueDefaultEEEEEvvEEEEvNT_6ParamsE,"",@"SHT_CUDA_INFO"
	.sectionflags	@""
	.align	4


	//----- nvinfo : EIATTR_CUDA_API_VERSION
	.align		4
        /*0000*/ 	.byte	0x04, 0x37
        /*0002*/ 	.short	(.L_21 - .L_20)
.L_20:
        /*0004*/ 	.word	0x00000082


	//----- nvinfo : EIATTR_KPARAM_INFO
	.align		4
.L_21:
        /*0008*/ 	.byte	0x04, 0x17
        /*000a*/ 	.short	(.L_23 - .L_22)
.L_22:
        /*000c*/ 	.word	0x00000000
        /*0010*/ 	.short	0x0000
        /*0012*/ 	.short	0x0070
        /*0014*/ 	.byte	0x00, 0xf0, 0x01, 0x10


	//----- nvinfo : EIATTR_SPARSE_MMA_MASK
	.align		4
.L_23:
        /*0018*/ 	.byte	0x03, 0x50
        /*001a*/ 	.short	0x0000


	//----- nvinfo : EIATTR_MAXREG_COUNT
	.align		4
        /*001c*/ 	.byte	0x03, 0x1b
        /*001e*/ 	.short	0x00a8


	//----- nvinfo : EIATTR_NUM_BARRIERS
	.align		4
        /*0020*/ 	.byte	0x02, 0x4c
        /*0022*/ 	.byte	0x01
	.zero		1


	//----- nvinfo : EIATTR_EXTERNS
	.align		4
        /*0024*/ 	.byte	0x04, 0x0f
        /*0026*/ 	.short	(.L_25 - .L_24)


	//   ....[0]....
	.align		4
.L_24:
        /*0028*/ 	.word	index@(__assertfail)


	//----- nvinfo : EIATTR_ANNOTATIONS
	.align		4
.L_25:
        /*002c*/ 	.byte	0x04, 0x55
        /*002e*/ 	.short	(.L_27 - .L_26)


	//   ....[0]....
.L_26:
        /*0030*/ 	.word	0x00000001
        /*0034*/ 	.byte	0xe0, 0x0e, 0x00, 0x00, 0x01, 0x00, 0x00, 0x00, 0x90, 0x15, 0x00, 0x00, 0x01, 0x00, 0x00, 0x00
        /*0044*/ 	.byte	0x70, 0x53, 0x00, 0x00, 0x01, 0x00, 0x00, 0x00, 0xa0, 0x5f, 0x00, 0x00


	//----- nvinfo : EIATTR_MERCURY_ISA_VERSION
	.align		4
.L_27:
        /*0050*/ 	.byte	0x03, 0x5f
        /*0052*/ 	.short	0x0101


	//----- nvinfo : EIATTR_INT_WARP_WIDE_INSTR_OFFSETS
	.align		4
        /*0054*/ 	.byte	0x04, 0x31
        /*0056*/ 	.short	(.L_29 - .L_28)


	//   ....[0]....
.L_28:
        /*0058*/ 	.word	0x00000620


	//   ....[1]....
        /*005c*/ 	.word	0x00000640


	//   ....[2]....
        /*0060*/ 	.word	0x00000660


	//   ....[3]....
        /*0064*/ 	.word	0x00000720


	//   ....[4]....
        /*0068*/ 	.word	0x00000740


	//   ....[5]....
        /*006c*/ 	.word	0x000007a0


	//   ....[6]....
        /*0070*/ 	.word	0x000008b0


	//   ....[7]....
        /*0074*/ 	.word	0x000008e0


	//   ....[8]....
        /*0078*/ 	.word	0x00002de0


	//----- nvinfo : EIATTR_COOP_GROUP_MASK_REGIDS
	.align		4
.L_29:
        /*007c*/ 	.byte	0x04, 0x29
        /*007e*/ 	.short	(.L_31 - .L_30)


	//   ....[0]....
.L_30:
        /*0080*/ 	.word	0xffffffff


	//   ....[1]....
        /*0084*/ 	.word	0xffffffff


	//   ....[2]....
        /*0088*/ 	.word	0xffffffff


	//   ....[3]....
        /*008c*/ 	.word	0xffffffff


	//   ....[4]....
        /*0090*/ 	.word	0xffffffff


	//   ....[5]....
        /*0094*/ 	.word	0xffffffff


	//   ....[6]....
        /*0098*/ 	.word	0xffffffff


	//----- nvinfo : EIATTR_COOP_GROUP_INSTR_OFFSETS
	.align		4
.L_31:
        /*009c*/ 	.byte	0x04, 0x28
        /*009e*/ 	.short	(.L_33 - .L_32)


	//   ....[0]....
.L_32:
        /*00a0*/ 	.word	0x00000070


	//   ....[1]....
        /*00a4*/ 	.word	0x00000080


	//   ....[2]....
        /*00a8*/ 	.word	0x00000140


	//   ....[3]....
        /*00ac*/ 	.word	0x00000400


	//   ....[4]....
        /*00b0*/ 	.word	0x00000440


	//   ....[5]....
        /*00b4*/ 	.word	0x000004c0


	//   ....[6]....
        /*00b8*/ 	.word	0x00000a90


	//----- nvinfo : EIATTR_REG_RECONFIG
	.align		4
.L_33:
        /*00bc*/ 	.byte	0x01, 0x54
	.zero		2


	//----- nvinfo : EIATTR_SYSCALL_OFFSETS
	.align		4
        /*00c0*/ 	.byte	0x04, 0x46
        /*00c2*/ 	.short	(.L_35 - .L_34)


	//   ....[0]....
.L_34:
        /*00c4*/ 	.word	0x00001a00


	//----- nvinfo : EIATTR_MBARRIER_INSTR_OFFSETS
	.align		4
.L_35:
        /*00c8*/ 	.byte	0x04, 0x39
        /*00ca*/ 	.short	(.L_37 - .L_36)


	//   ....[0]....
.L_36:
        /*00cc*/ 	.word	0x00000260
        /*00d0*/ 	.word	0x000000ff
        /*00d4*/ 	.word	0x00000000
        /*00d8*/ 	.short	0x0100
        /*00da*/ 	.byte	0x08
	.zero		1


	//   ....[1]....
        /*00dc*/ 	.word	0x00000270
        /*00e0*/ 	.word	0x000000ff
        /*00e4*/ 	.word	0x00000060
        /*00e8*/ 	.short	0x0100
        /*00ea*/ 	.byte	0x08
	.zero		1


	//   ....[2]....
        /*00ec*/ 	.word	0x00000280
        /*00f0*/ 	.word	0x000000ff
        /*00f4*/ 	.word	0x00000008
        /*00f8*/ 	.short	0x0100
        /*00fa*/ 	.byte	0x08
	.zero		1


	//   ....[3]....
        /*00fc*/ 	.word	0x00000290
        /*0100*/ 	.word	0x000000ff
        /*0104*/ 	.word	0x00000068
        /*0108*/ 	.short	0x0100
        /*010a*/ 	.byte	0x08
	.zero		1


	//   ....[4]....
        /*010c*/ 	.word	0x000002a0
        /*0110*/ 	.word	0x000000ff
        /*0114*/ 	.word	0x00000010
        /*0118*/ 	.short	0x0100
        /*011a*/ 	.byte	0x08
	.zero		1


	//   ....[5]....
        /*011c*/ 	.word	0x000002b0
        /*0120*/ 	.word	0x000000ff
        /*0124*/ 	.word	0x00000070
        /*0128*/ 	.short	0x0100
        /*012a*/ 	.byte	0x08
	.zero		1


	//   ....[6]....
        /*012c*/ 	.word	0x000002c0
        /*0130*/ 	.word	0x000000ff
        /*0134*/ 	.word	0x00000018
        /*0138*/ 	.short	0x0100
        /*013a*/ 	.byte	0x08
	.zero		1


	//   ....[7]....
        /*013c*/ 	.word	0x000002d0
        /*0140*/ 	.word	0x000000ff
        /*0144*/ 	.word	0x00000078
        /*0148*/ 	.short	0x0100
        /*014a*/ 	.byte	0x08
	.zero		1


	//   ....[8]....
        /*014c*/ 	.word	0x000002e0
        /*0150*/ 	.word	0x000000ff
        /*0154*/ 	.word	0x00000020
        /*0158*/ 	.short	0x0100
        /*015a*/ 	.byte	0x08
	.zero		1


	//   ....[9]....
        /*015c*/ 	.word	0x000002f0
        /*0160*/ 	.word	0x000000ff
        /*0164*/ 	.word	0x00000080
        /*0168*/ 	.short	0x0100
        /*016a*/ 	.byte	0x08
	.zero		1


	//   ....[10]....
        /*016c*/ 	.word	0x00000300
        /*0170*/ 	.word	0x000000ff
        /*0174*/ 	.word	0x00000028
        /*0178*/ 	.short	0x0100
        /*017a*/ 	.byte	0x08
	.zero		1


	//   ....[11]....
        /*017c*/ 	.word	0x00000310
        /*0180*/ 	.word	0x000000ff
        /*0184*/ 	.word	0x00000088
        /*0188*/ 	.short	0x0100
        /*018a*/ 	.byte	0x08
	.zero		1


	//   ....[12]....
        /*018c*/ 	.word	0x00000320
        /*0190*/ 	.word	0x000000ff
        /*0194*/ 	.word	0x00000030
        /*0198*/ 	.short	0x0100
        /*019a*/ 	.byte	0x08
	.zero		1


	//   ....[13]....
        /*019c*/ 	.word	0x00000330
        /*01a0*/ 	.word	0x000000ff
        /*01a4*/ 	.word	0x00000090
        /*01a8*/ 	.short	0x0100
        /*01aa*/ 	.byte	0x08
	.zero		1


	//   ....[14]....
        /*01ac*/ 	.word	0x00000340
        /*01b0*/ 	.word	0x000000ff
        /*01b4*/ 	.word	0x00000038
        /*01b8*/ 	.short	0x0100
        /*01ba*/ 	.byte	0x08
	.zero		1


	//   ....[15]....
        /*01bc*/ 	.word	0x00000350
        /*01c0*/ 	.word	0x000000ff
        /*01c4*/ 	.word	0x00000098
        /*01c8*/ 	.short	0x0100
        /*01ca*/ 	.byte	0x08
	.zero		1


	//   ....[16]....
        /*01cc*/ 	.word	0x00000360
        /*01d0*/ 	.word	0x000000ff
        /*01d4*/ 	.word	0x00000040
        /*01d8*/ 	.short	0x0100
        /*01da*/ 	.byte	0x08
	.zero		1


	//   ....[17]....
        /*01dc*/ 	.word	0x00000370
        /*01e0*/ 	.word	0x000000ff
        /*01e4*/ 	.word	0x000000a0
        /*01e8*/ 	.short	0x0100
        /*01ea*/ 	.byte	0x08
	.zero		1


	//   ....[18]....
        /*01ec*/ 	.word	0x00000380
        /*01f0*/ 	.word	0x000000ff
        /*01f4*/ 	.word	0x00000048
        /*01f8*/ 	.short	0x0100
        /*01fa*/ 	.byte	0x08
	.zero		1


	//   ....[19]....
        /*01fc*/ 	.word	0x00000390
        /*0200*/ 	.word	0x000000ff
        /*0204*/ 	.word	0x000000a8
        /*0208*/ 	.short	0x0100
        /*020a*/ 	.byte	0x08
	.zero		1


	//   ....[20]....
        /*020c*/ 	.word	0x000003a0
        /*0210*/ 	.word	0x000000ff
        /*0214*/ 	.word	0x00000050
        /*0218*/ 	.short	0x0100
        /*021a*/ 	.byte	0x08
	.zero		1


	//   ....[21]....
        /*021c*/ 	.word	0x000003b0
        /*0220*/ 	.word	0x000000ff
        /*0224*/ 	.word	0x000000b0
        /*0228*/ 	.short	0x0100
        /*022a*/ 	.byte	0x08
	.zero		1


	//   ....[22]....
        /*022c*/ 	.word	0x000003c0
        /*0230*/ 	.word	0x000000ff
        /*0234*/ 	.word	0x00000058
        /*0238*/ 	.short	0x0100
        /*023a*/ 	.byte	0x08
	.zero		1


	//   ....[23]....
        /*023c*/ 	.word	0x000003d0
        /*0240*/ 	.word	0x000000ff
        /*0244*/ 	.word	0x000000b8
        /*0248*/ 	.short	0x0100
        /*024a*/ 	.byte	0x08
	.zero		1


	//   ....[24]....
        /*024c*/ 	.word	0x00000930
        /*0250*/ 	.word	0x000000ff
        /*0254*/ 	.word	0x000000f0
        /*0258*/ 	.short	0x0100
        /*025a*/ 	.byte	0x08
	.zero		1


	//   ....[25]....
        /*025c*/ 	.word	0x000009c0
        /*0260*/ 	.word	0x000000ff
        /*0264*/ 	.word	0x000000f8
        /*0268*/ 	.short	0x0100
        /*026a*/ 	.byte	0x08
	.zero		1


	//   ....[26]....
        /*026c*/ 	.word	0x00000a10
        /*0270*/ 	.word	0x000000ff
        /*0274*/ 	.word	0x000000d0
        /*0278*/ 	.short	0x0100
        /*027a*/ 	.byte	0x09
	.zero		1


	//   ....[27]....
        /*027c*/ 	.word	0x00000a20
        /*0280*/ 	.word	0x000000ff
        /*0284*/ 	.word	0x000000d8
        /*0288*/ 	.short	0x0100
        /*028a*/ 	.byte	0x09
	.zero		1


	//   ....[28]....
        /*028c*/ 	.word	0x00000a30
        /*0290*/ 	.word	0x000000ff
        /*0294*/ 	.word	0x000000e0
        /*0298*/ 	.short	0x0100
        /*029a*/ 	.byte	0x09
	.zero		1


	//   ....[29]....
        /*029c*/ 	.word	0x00000a40
        /*02a0*/ 	.word	0x000000ff
        /*02a4*/ 	.word	0x000000e8
        /*02a8*/ 	.short	0x0100
        /*02aa*/ 	.byte	0x09
	.zero		1


	//   ....[30]....
        /*02ac*/ 	.word	0x000018c0
        /*02b0*/ 	.word	0x000000ff
        /*02b4*/ 	.word	0xfffffff8
        /*02b8*/ 	.short	0x010a
        /*02ba*/ 	.byte	0x2b
	.zero		1


	//   ....[31]....
        /*02bc*/ 	.word	0x00001a90
        /*02c0*/ 	.word	0x00000003
        /*02c4*/ 	.word	0x00000000
        /*02c8*/ 	.short	0x010a
        /*02ca*/ 	.byte	0x3f
	.zero		1


	//   ....[32]....
        /*02cc*/ 	.word	0x00001ad0
        /*02d0*/ 	.word	0x00000003
        /*02d4*/ 	.word	0x00000000
        /*02d8*/ 	.short	0x010a
        /*02da*/ 	.byte	0x3f
	.zero		1


	//   ....[33]....
        /*02dc*/ 	.word	0x000023d0
        /*02e0*/ 	.word	0x000000ff
        /*02e4*/ 	.word	0x00000000
        /*02e8*/ 	.short	0x010a
        /*02ea*/ 	.byte	0x05
	.zero		1


	//   ....[34]....
        /*02ec*/ 	.word	0x00002410
        /*02f0*/ 	.word	0x000000ff
        /*02f4*/ 	.word	0x00000000
        /*02f8*/ 	.short	0x010a
        /*02fa*/ 	.byte	0x05
	.zero		1


	//   ....[35]....
        /*02fc*/ 	.word	0x00002c70
        /*0300*/ 	.word	0x00000005
        /*0304*/ 	.word	0x00000000
        /*0308*/ 	.short	0x0101
        /*030a*/ 	.byte	0x3f
	.zero		1


	//   ....[36]....
        /*030c*/ 	.word	0x00002d80
        /*0310*/ 	.word	0x00000003
        /*0314*/ 	.word	0x00000000
        /*0318*/ 	.short	0x0101
        /*031a*/ 	.byte	0x29
	.zero		1


	//   ....[37]....
        /*031c*/ 	.word	0x00002e80
        /*0320*/ 	.word	0x00000003
        /*0324*/ 	.word	0x00000000
        /*0328*/ 	.short	0x0101
        /*032a*/ 	.byte	0x3f
	.zero		1


	//   ....[38]....
        /*032c*/ 	.word	0x00002f00
        /*0330*/ 	.word	0x000000ff
        /*0334*/ 	.word	0x00000008
        /*0338*/ 	.short	0x010a
        /*033a*/ 	.byte	0x2b
	.zero		1


	//   ....[39]....
        /*033c*/ 	.word	0x000053b0
        /*0340*/ 	.word	0x00000000
        /*0344*/ 	.word	0x00000000
        /*0348*/ 	.short	0x0101
        /*034a*/ 	.byte	0x29
	.zero		1


	//   ....[40]....
        /*034c*/ 	.word	0x00005cf0
        /*0350*/ 	.word	0x0000000d
        /*0354*/ 	.word	0x00000060
        /*0358*/ 	.short	0x010a
        /*035a*/ 	.byte	0x3f
	.zero		1


	//   ....[41]....
        /*035c*/ 	.word	0x000060d0
        /*0360*/ 	.word	0x00000006
        /*0364*/ 	.word	0x000000f8
        /*0368*/ 	.short	0x0101
        /*036a*/ 	.byte	0x3f
	.zero		1


	//   ....[42]....
        /*036c*/ 	.word	0x00006800
        /*0370*/ 	.word	0x00000007
        /*0374*/ 	.word	0x00000000
        /*0378*/ 	.short	0x010a
        /*037a*/ 	.byte	0x3f
	.zero		1


	//   ....[43]....
        /*037c*/ 	.word	0x00006880
        /*0380*/ 	.word	0x00000006
        /*0384*/ 	.word	0x00000000
        /*0388*/ 	.short	0x010a
        /*038a*/ 	.byte	0x3f
	.zero		1


	//   ....[44]....
        /*038c*/ 	.word	0x00006910
        /*0390*/ 	.word	0x00000007
        /*0394*/ 	.word	0x00000000
        /*0398*/ 	.short	0x010a
        /*039a*/ 	.byte	0x3f
	.zero		1


	//   ....[45]....
        /*039c*/ 	.word	0x000069a0
        /*03a0*/ 	.word	0x00000006
        /*03a4*/ 	.word	0x00000000
        /*03a8*/ 	.short	0x010a
        /*03aa*/ 	.byte	0x3f
	.zero		1


	//   ....[46]....
        /*03ac*/ 	.word	0x00006a30
        /*03b0*/ 	.word	0x00000007
        /*03b4*/ 	.word	0x00000000
        /*03b8*/ 	.short	0x010a
        /*03ba*/ 	.byte	0x3f
	.zero		1


	//   ....[47]....
        /*03bc*/ 	.word	0x00006ac0
        /*03c0*/ 	.word	0x00000006
        /*03c4*/ 	.word	0x00000000
        /*03c8*/ 	.short	0x010a
        /*03ca*/ 	.byte	0x3f
	.zero		1


	//   ....[48]....
        /*03cc*/ 	.word	0x00006b50
        /*03d0*/ 	.word	0x00000007
        /*03d4*/ 	.word	0x00000000
        /*03d8*/ 	.short	0x010a
        /*03da*/ 	.byte	0x3f
	.zero		1


	//   ....[49]....
        /*03dc*/ 	.word	0x00006be0
        /*03e0*/ 	.word	0x00000006
        /*03e4*/ 	.word	0x00000000
        /*03e8*/ 	.short	0x010a
        /*03ea*/ 	.byte	0x3f
	.zero		1


	//   ....[50]....
        /*03ec*/ 	.word	0x00006c70
        /*03f0*/ 	.word	0x00000007
        /*03f4*/ 	.word	0x00000000
        /*03f8*/ 	.short	0x010a
        /*03fa*/ 	.byte	0x3f
	.zero		1


	//   ....[51]....
        /*03fc*/ 	.word	0x00006d00
        /*0400*/ 	.word	0x00000006
        /*0404*/ 	.word	0x00000000
        /*0408*/ 	.short	0x010a
        /*040a*/ 	.byte	0x3f
	.zero		1


	//   ....[52]....
        /*040c*/ 	.word	0x00006d90
        /*0410*/ 	.word	0x00000007
        /*0414*/ 	.word	0x00000000
        /*0418*/ 	.short	0x010a
        /*041a*/ 	.byte	0x3f
	.zero		1


	//   ....[53]....
        /*041c*/ 	.word	0x00006e20
        /*0420*/ 	.word	0x00000005
        /*0424*/ 	.word	0x00000000
        /*0428*/ 	.short	0x010a
        /*042a*/ 	.byte	0x3f
	.zero		1


	//   ....[54]....
        /*042c*/ 	.word	0x00006e90
        /*0430*/ 	.word	0x00000003
        /*0434*/ 	.word	0xfffffff8
        /*0438*/ 	.short	0x010a
        /*043a*/ 	.byte	0x3f
	.zero		1


	//   ....[55]....
        /*043c*/ 	.word	0x00006ee0
        /*0440*/ 	.word	0x00000003
        /*0444*/ 	.word	0x00000000
        /*0448*/ 	.short	0x010a
        /*044a*/ 	.byte	0x3f
	.zero		1


	//   ....[56]....
        /*044c*/ 	.word	0x00006f40
        /*0450*/ 	.word	0x00000005
        /*0454*/ 	.word	0x00000000
        /*0458*/ 	.short	0x010a
        /*045a*/ 	.byte	0x3f
	.zero		1


	//   ....[57]....
        /*045c*/ 	.word	0x00006fa0
        /*0460*/ 	.word	0x00000003
        /*0464*/ 	.word	0x00000008
        /*0468*/ 	.short	0x010a
        /*046a*/ 	.byte	0x3f
	.zero		1


	//   ....[58]....
        /*046c*/ 	.word	0x00007070
        /*0470*/ 	.word	0x0000000d
        /*0474*/ 	.word	0x00000060
        /*0478*/ 	.short	0x010a
        /*047a*/ 	.byte	0x3f
	.zero		1


	//   ....[59]....
        /*047c*/ 	.word	0x00007140
        /*0480*/ 	.word	0x00000007
        /*0484*/ 	.word	0x00000000
        /*0488*/ 	.short	0x010a
        /*048a*/ 	.byte	0x3f
	.zero		1


	//   ....[60]....
        /*048c*/ 	.word	0x00007190
        /*0490*/ 	.word	0x00000006
        /*0494*/ 	.word	0x00000000
        /*0498*/ 	.short	0x010a
        /*049a*/ 	.byte	0x3f
	.zero		1


	//   ....[61]....
        /*049c*/ 	.word	0x000071e0
        /*04a0*/ 	.word	0x00000007
        /*04a4*/ 	.word	0x00000000
        /*04a8*/ 	.short	0x010a
        /*04aa*/ 	.byte	0x3f
	.zero		1


	//   ....[62]....
        /*04ac*/ 	.word	0x00007230
        /*04b0*/ 	.word	0x00000006
        /*04b4*/ 	.word	0x00000000
        /*04b8*/ 	.short	0x010a
        /*04ba*/ 	.byte	0x3f
	.zero		1


	//   ....[63]....
        /*04bc*/ 	.word	0x00007280
        /*04c0*/ 	.word	0x00000007
        /*04c4*/ 	.word	0x00000000
        /*04c8*/ 	.short	0x010a
        /*04ca*/ 	.byte	0x3f
	.zero		1


	//   ....[64]....
        /*04cc*/ 	.word	0x000072d0
        /*04d0*/ 	.word	0x00000006
        /*04d4*/ 	.word	0x00000000
        /*04d8*/ 	.short	0x010a
        /*04da*/ 	.byte	0x3f
	.zero		1


	//   ....[65]....
        /*04dc*/ 	.word	0x00007320
        /*04e0*/ 	.word	0x00000007
        /*04e4*/ 	.word	0x00000000
        /*04e8*/ 	.short	0x010a
        /*04ea*/ 	.byte	0x3f
	.zero		1


	//   ....[66]....
        /*04ec*/ 	.word	0x00007370
        /*04f0*/ 	.word	0x00000006
        /*04f4*/ 	.word	0x00000000
        /*04f8*/ 	.short	0x010a
        /*04fa*/ 	.byte	0x3f
	.zero		1


	//   ....[67]....
        /*04fc*/ 	.word	0x000073c0
        /*0500*/ 	.word	0x00000007
        /*0504*/ 	.word	0x00000000
        /*0508*/ 	.short	0x010a
        /*050a*/ 	.byte	0x3f
	.zero		1


	//   ....[68]....
        /*050c*/ 	.word	0x00007410
        /*0510*/ 	.word	0x00000006
        /*0514*/ 	.word	0x00000000
        /*0518*/ 	.short	0x010a
        /*051a*/ 	.byte	0x3f
	.zero		1


	//   ....[69]....
        /*051c*/ 	.word	0x00007460
        /*0520*/ 	.word	0x00000007
        /*0524*/ 	.word	0x00000000
        /*0528*/ 	.short	0x010a
        /*052a*/ 	.byte	0x3f
	.zero		1


	//----- nvinfo : EIATTR_NUM_MBARRIERS
	.align		4
.L_37:
        /*052c*/ 	.byte	0x03, 0x38
        /*052e*/ 	.short	0x001e


	//----- nvinfo : EIATTR_EXIT_INSTR_OFFSETS
	.align		4
        /*0530*/ 	.byte	0x04, 0x1c
        /*0532*/ 	.short	(.L_39 - .L_38)


	//   ....[0]....
.L_38:
        /*0534*/ 	.word	0x00001520


	//   ....[1]....
        /*0538*/ 	.word	0x00001580


	//   ....[2]....
        /*053c*/ 	.word	0x000059d0


	//   ....[3]....
        /*0540*/ 	.word	0x00005a00


	//   ....[4]....
        /*0544*/ 	.word	0x00006e70


	//----- nvinfo : EIATTR_MAX_THREADS
	.align		4
.L_39:
        /*0548*/ 	.byte	0x04, 0x05
        /*054a*/ 	.short	(.L_41 - .L_40)
.L_40:
        /*054c*/ 	.word	0x00000180
        /*0550*/ 	.word	0x00000001
        /*0554*/ 	.word	0x00000001


	//----- nvinfo : EIATTR_CRS_STACK_SIZE
	.align		4
.L_41:
        /*0558*/ 	.byte	0x04, 0x1e
        /*055a*/ 	.short	(.L_43 - .L_42)
.L_42:
        /*055c*/ 	.word	0x00000000


	//----- nvinfo : EIATTR_CBANK_PARAM_SIZE
	.align		4
.L_43:
        /*0560*/ 	.byte	0x03, 0x19
        /*0562*/ 	.short	0x0470


	//----- nvinfo : EIATTR_PARAM_CBANK
	.align		4
        /*0564*/ 	.byte	0x04, 0x0a
        /*0566*/ 	.short	(.L_45 - .L_44)
	.align		4
.L_44:
        /*0568*/ 	.word	index@(.nv.constant0._ZN7cutlass13device_kernelINS_4gemm6kernel13GemmUniversalIN4cute5tupleIJiiiiEEENS1_10collective13CollectiveMmaINS1_34MainloopSm90TmaGmmaWarpSpecializedILi12ENS5_IJNS4_1CILi2EEENSA_ILi1EEESC_EEENS1_32KernelTmaWarpSpecializedPingpongEEENS5_IJNSA_ILi64EEENSA_ILi80EEENSA_ILi128EEEEEEaNS5_IJlSC_lEEEaSK_NS4_8TiledMMAINS4_8MMA_AtomIJNS4_4SM904GMMA26MMA_64x16x32_S32S8S8_SS_TNEEEENS4_6LayoutINS5_IJSC_SC_SC_EEENS5_IJNSA_ILi0EEEST_ST_EEEEENS5_IJNS4_10UnderscoreESW_SW_EEEEENS4_13SM90_TMA_LOADENS4_14ComposedLayoutINS4_7SwizzleILi3ELi4ELi3EEENS4_18smem_ptr_flag_bitsILi8EEENSR_INS5_IJNSA_ILi8EEESI_EEENS5_IJSI_SC_EEEEEEEvNS4_8identityENS4_23SM90_TMA_LOAD_MULTICASTES19_vS1A_EENS_8epilogue10collective6detail29Sm90TmaWarpSpecializedAdapterINS1E_15DefaultEpilogueIaSK_SK_NS1D_6thread17LinearCombinationIaLi1EiiLNS1I_9ScaleType4KindE0ELNS_15FloatRoundStyleE2EaEENS1_15EpilogueDefaultEEEEEvvEEEEvNT_6ParamsE)
        /*056c*/ 	.short	0x0210
        /*056e*/ 	.short	0x0470


	//----- nvinfo : EIATTR_SW_WAR
	.align		4
.L_45:
        /*0570*/ 	.byte	0x04, 0x36
        /*0572*/ 	.short	(.L_47 - .L_46)
.L_46:
        /*0574*/ 	.word	0x00000008
.L_47:


//--------------------- .nv.callgraph             --------------------------
	.section	.nv.callgraph,"",@"SHT_CUDA_CALLGRAPH"
	.align	4
	.sectionentsize	8
	.align		4
        /*0000*/ 	.word	0x00000000
	.align		4
        /*0004*/ 	.word	0xffffffff
	.align		4
        /*0008*/ 	.word	index@(_ZN7cutlass13device_kernelINS_4gemm6kernel13GemmUniversalIN4cute5tupleIJiiiiEEENS1_10collective13CollectiveMmaINS1_34MainloopSm90TmaGmmaWarpSpecializedILi12ENS5_IJNS4_1CILi2EEENSA_ILi1EEESC_EEENS1_32KernelTmaWarpSpecializedPingpongEEENS5_IJNSA_ILi64EEENSA_ILi80EEENSA_ILi128EEEEEEaNS5_IJlSC_lEEEaSK_NS4_8TiledMMAINS4_8MMA_AtomIJNS4_4SM904GMMA26MMA_64x16x32_S32S8S8_SS_TNEEEENS4_6LayoutINS5_IJSC_SC_SC_EEENS5_IJNSA_ILi0EEEST_ST_EEEEENS5_IJNS4_10UnderscoreESW_SW_EEEEENS4_13SM90_TMA_LOADENS4_14ComposedLayoutINS4_7SwizzleILi3ELi4ELi3EEENS4_18smem_ptr_flag_bitsILi8EEENSR_INS5_IJNSA_ILi8EEESI_EEENS5_IJSI_SC_EEEEEEEvNS4_8identityENS4_23SM90_TMA_LOAD_MULTICASTES19_vS1A_EENS_8epilogue10collective6detail29Sm90TmaWarpSpecializedAdapterINS1E_15DefaultEpilogueIaSK_SK_NS1D_6thread17LinearCombinationIaLi1EiiLNS1I_9ScaleType4KindE0ELNS_15FloatRoundStyleE2EaEENS1_15EpilogueDefaultEEEEEvvEEEEvNT_6ParamsE)
	.align		4
        /*000c*/ 	.word	index@(__assertfail)
	.align		4
        /*0010*/ 	.word	0x00000000
	.align		4
        /*0014*/ 	.word	0xfffffffe
	.align		4
        /*0018*/ 	.word	0x00000000
	.align		4
        /*001c*/ 	.word	0xfffffffd
	.align		4
        /*0020*/ 	.word	0x00000000
	.align		4
        /*0024*/ 	.word	0xfffffffc


//--------------------- .nv.constant4             --------------------------
	.section	.nv.constant4,"a",@progbits
	.align	8
	.align		8
.nv.constant4:
        /*0000*/ 	.dword	__assertfail
	.align		8
        /*0008*/ 	.dword	__unnamed_1
	.align		8
        /*0010*/ 	.dword	_ZN39_INTERNAL_6694018a_4_k_cu_18c4375b_53434cuda3std3__45__cpo5beginE
	.align		8
        /*0018*/ 	.dword	_ZN39_INTERNAL_6694018a_4_k_cu_18c4375b_53434cuda3std3__45__cpo3endE
	.align		8
        /*0020*/ 	.dword	_ZN39_INTERNAL_6694018a_4_k_cu_18c4375b_53434cuda3std3__45__cpo6cbeginE
	.align		8
        /*0028*/ 	.dword	_ZN39_INTERNAL_6694018a_4_k_cu_18c4375b_53434cuda3std3__45__cpo4cendE
	.align		8
        /*0030*/ 	.dword	_ZN39_INTERNAL_6694018a_4_k_cu_18c4375b_53434cuda3std3__441_GLOBAL__N__6694018a_4_k_cu_18c4375b_53436ignoreE
	.align		8
        /*0038*/ 	.dword	_ZN39_INTERNAL_6694018a_4_k_cu_18c4375b_53434cuda3std3__419piecewise_constructE
	.align		8
        /*0040*/ 	.dword	_ZN39_INTERNAL_6694018a_4_k_cu_18c4375b_53434cuda3std3__48in_placeE
	.align		8
        /*0048*/ 	.dword	_ZN39_INTERNAL_6694018a_4_k_cu_18c4375b_53434cuda3std6ranges3__45__cpo4swapE
	.align		8
        /*0050*/ 	.dword	_ZN39_INTERNAL_6694018a_4_k_cu_18c4375b_53434cuda3std6ranges3__45__cpo9iter_moveE
	.align		8
        /*0058*/ 	.dword	_ZN39_INTERNAL_6694018a_4_k_cu_18c4375b_53434cute7productE
	.align		8
        /*0060*/ 	.dword	_ZN39_INTERNAL_6694018a_4_k_cu_18c4375b_53434cute1_E
	.align		8
        /*0068*/ 	.dword	$str$22
	.align		8
        /*0070*/ 	.dword	$str$23


//--------------------- .text._ZN7cutlass13device_kernelINS_4gemm6kernel13GemmUniversalIN4cute5tupleIJiiiiEEENS1_10collective13CollectiveMmaINS1_34MainloopSm90TmaGmmaWarpSpecializedILi12ENS5_IJNS4_1CILi2EEENSA_ILi1EEESC_EEENS1_32KernelTmaWarpSpecializedPingpongEEENS5_IJNSA_ILi64EEENSA_ILi80EEENSA_ILi128EEEEEEaNS5_IJlSC_lEEEaSK_NS4_8TiledMMAINS4_8MMA_AtomIJNS4_4SM904GMMA26MMA_64x16x32_S32S8S8_SS_TNEEEENS4_6LayoutINS5_IJSC_SC_SC_EEENS5_IJNSA_ILi0EEEST_ST_EEEEENS5_IJNS4_10UnderscoreESW_SW_EEEEENS4_13SM90_TMA_LOADENS4_14ComposedLayoutINS4_7SwizzleILi3ELi4ELi3EEENS4_18smem_ptr_flag_bitsILi8EEENSR_INS5_IJNSA_ILi8EEESI_EEENS5_IJSI_SC_EEEEEEEvNS4_8identityENS4_23SM90_TMA_LOAD_MULTICASTES19_vS1A_EENS_8epilogue10collective6detail29Sm90TmaWarpSpecializedAdapterINS1E_15DefaultEpilogueIaSK_SK_NS1D_6thread17LinearCombinationIaLi1EiiLNS1I_9ScaleType4KindE0ELNS_15FloatRoundStyleE2EaEENS1_15EpilogueDefaultEEEEEvvEEEEvNT_6ParamsE --------------------------
	.section	.text._ZN7cutlass13device_kernelINS_4gemm6kernel13GemmUniversalIN4cute5tupleIJiiiiEEENS1_10collective13CollectiveMmaINS1_34MainloopSm90TmaGmmaWarpSpecializedILi12ENS5_IJNS4_1CILi2EEENSA_ILi1EEESC_EEENS1_32KernelTmaWarpSpecializedPingpongEEENS5_IJNSA_ILi64EEENSA_ILi80EEENSA_ILi128EEEEEEaNS5_IJlSC_lEEEaSK_NS4_8TiledMMAINS4_8MMA_AtomIJNS4_4SM904GMMA26MMA_64x16x32_S32S8S8_SS_TNEEEENS4_6LayoutINS5_IJSC_SC_SC_EEENS5_IJNSA_ILi0EEEST_ST_EEEEENS5_IJNS4_10UnderscoreESW_SW_EEEEENS4_13SM90_TMA_LOADENS4_14ComposedLayoutINS4_7SwizzleILi3ELi4ELi3EEENS4_18smem_ptr_flag_bitsILi8EEENSR_INS5_IJNSA_ILi8EEESI_EEENS5_IJSI_SC_EEEEEEEvNS4_8identityENS4_23SM90_TMA_LOAD_MULTICASTES19_vS1A_EENS_8epilogue10collective6detail29Sm90TmaWarpSpecializedAdapterINS1E_15DefaultEpilogueIaSK_SK_NS1D_6thread17LinearCombinationIaLi1EiiLNS1I_9ScaleType4KindE0ELNS_15FloatRoundStyleE2EaEENS1_15EpilogueDefaultEEEEEvvEEEEvNT_6ParamsE,"ax",@progbits
	.align	128
.text._ZN7cutlass13device_kernelINS_4gemm6kernel13GemmUniversalIN4cute5tupleIJiiiiEEENS1_10collective13CollectiveMmaINS1_34MainloopSm90TmaGmmaWarpSpecializedILi12ENS5_IJNS4_1CILi2EEENSA_ILi1EEESC_EEENS1_32KernelTmaWarpSpecializedPingpongEEENS5_IJNSA_ILi64EEENSA_ILi80EEENSA_ILi128EEEEEEaNS5_IJlSC_lEEEaSK_NS4_8TiledMMAINS4_8MMA_AtomIJNS4_4SM904GMMA26MMA_64x16x32_S32S8S8_SS_TNEEEENS4_6LayoutINS5_IJSC_SC_SC_EEENS5_IJNSA_ILi0EEEST_ST_EEEEENS5_IJNS4_10UnderscoreESW_SW_EEEEENS4_13SM90_TMA_LOADENS4_14ComposedLayoutINS4_7SwizzleILi3ELi4ELi3EEENS4_18smem_ptr_flag_bitsILi8EEENSR_INS5_IJNSA_ILi8EEESI_EEENS5_IJSI_SC_EEEEEEEvNS4_8identityENS4_23SM90_TMA_LOAD_MULTICASTES19_vS1A_EENS_8epilogue10collective6detail29Sm90TmaWarpSpecializedAdapterINS1E_15DefaultEpilogueIaSK_SK_NS1D_6thread17LinearCombinationIaLi1EiiLNS1I_9ScaleType4KindE0ELNS_15FloatRoundStyleE2EaEENS1_15EpilogueDefaultEEEEEvvEEEEvNT_6ParamsE:
        .type           _ZN7cutlass13device_kernelINS_4gemm6kernel13GemmUniversalIN4cute5tupleIJiiiiEEENS1_10collective13CollectiveMmaINS1_34MainloopSm90TmaGmmaWarpSpecializedILi12ENS5_IJNS4_1CILi2EEENSA_ILi1EEESC_EEENS1_32KernelTmaWarpSpecializedPingpongEEENS5_IJNSA_ILi64EEENSA_ILi80EEENSA_ILi128EEEEEEaNS5_IJlSC_lEEEaSK_NS4_8TiledMMAINS4_8MMA_AtomIJNS4_4SM904GMMA26MMA_64x16x32_S32S8S8_SS_TNEEEENS4_6LayoutINS5_IJSC_SC_SC_EEENS5_IJNSA_ILi0EEEST_ST_EEEEENS5_IJNS4_10UnderscoreESW_SW_EEEEENS4_13SM90_TMA_LOADENS4_14ComposedLayoutINS4_7SwizzleILi3ELi4ELi3EEENS4_18smem_ptr_flag_bitsILi8EEENSR_INS5_IJNSA_ILi8EEESI_EEENS5_IJSI_SC_EEEEEEEvNS4_8identityENS4_23SM90_TMA_LOAD_MULTICASTES19_vS1A_EENS_8epilogue10collective6detail29Sm90TmaWarpSpecializedAdapterINS1E_15DefaultEpilogueIaSK_SK_NS1D_6thread17LinearCombinationIaLi1EiiLNS1I_9ScaleType4KindE0ELNS_15FloatRoundStyleE2EaEENS1_15EpilogueDefaultEEEEEvvEEEEvNT_6ParamsE,@function
        .size           _ZN7cutlass13device_kernelINS_4gemm6kernel13GemmUniversalIN4cute5tupleIJiiiiEEENS1_10collective13CollectiveMmaINS1_34MainloopSm90TmaGmmaWarpSpecializedILi12ENS5_IJNS4_1CILi2EEENSA_ILi1EEESC_EEENS1_32KernelTmaWarpSpecializedPingpongEEENS5_IJNSA_ILi64EEENSA_ILi80EEENSA_ILi128EEEEEEaNS5_IJlSC_lEEEaSK_NS4_8TiledMMAINS4_8MMA_AtomIJNS4_4SM904GMMA26MMA_64x16x32_S32S8S8_SS_TNEEEENS4_6LayoutINS5_IJSC_SC_SC_EEENS5_IJNSA_ILi0EEEST_ST_EEEEENS5_IJNS4_10UnderscoreESW_SW_EEEEENS4_13SM90_TMA_LOADENS4_14ComposedLayoutINS4_7SwizzleILi3ELi4ELi3EEENS4_18smem_ptr_flag_bitsILi8EEENSR_INS5_IJNSA_ILi8EEESI_EEENS5_IJSI_SC_EEEEEEEvNS4_8identityENS4_23SM90_TMA_LOAD_MULTICASTES19_vS1A_EENS_8epilogue10collective6detail29Sm90TmaWarpSpecializedAdapterINS1E_15DefaultEpilogueIaSK_SK_NS1D_6thread17LinearCombinationIaLi1EiiLNS1I_9ScaleType4KindE0ELNS_15FloatRoundStyleE2EaEENS1_15EpilogueDefaultEEEEEvvEEEEvNT_6ParamsE,(.L_x_174 - _ZN7cutlass13device_kernelINS_4gemm6kernel13GemmUniversalIN4cute5tupleIJiiiiEEENS1_10collective13CollectiveMmaINS1_34MainloopSm90TmaGmmaWarpSpecializedILi12ENS5_IJNS4_1CILi2EEENSA_ILi1EEESC_EEENS1_32KernelTmaWarpSpecializedPingpongEEENS5_IJNSA_ILi64EEENSA_ILi80EEENSA_ILi128EEEEEEaNS5_IJlSC_lEEEaSK_NS4_8TiledMMAINS4_8MMA_AtomIJNS4_4SM904GMMA26MMA_64x16x32_S32S8S8_SS_TNEEEENS4_6LayoutINS5_IJSC_SC_SC_EEENS5_IJNSA_ILi0EEEST_ST_EEEEENS5_IJNS4_10UnderscoreESW_SW_EEEEENS4_13SM90_TMA_LOADENS4_14ComposedLayoutINS4_7SwizzleILi3ELi4ELi3EEENS4_18smem_ptr_flag_bitsILi8EEENSR_INS5_IJNSA_ILi8EEESI_EEENS5_IJSI_SC_EEEEEEEvNS4_8identityENS4_23SM90_TMA_LOAD_MULTICASTES19_vS1A_EENS_8epilogue10collective6detail29Sm90TmaWarpSpecializedAdapterINS1E_15DefaultEpilogueIaSK_SK_NS1D_6thread17LinearCombinationIaLi1EiiLNS1I_9ScaleType4KindE0ELNS_15FloatRoundStyleE2EaEENS1_15EpilogueDefaultEEEEEvvEEEEvNT_6ParamsE)
        .other          _ZN7cutlass13device_kernelINS_4gemm6kernel13GemmUniversalIN4cute5tupleIJiiiiEEENS1_10collective13CollectiveMmaINS1_34MainloopSm90TmaGmmaWarpSpecializedILi12ENS5_IJNS4_1CILi2EEENSA_ILi1EEESC_EEENS1_32KernelTmaWarpSpecializedPingpongEEENS5_IJNSA_ILi64EEENSA_ILi80EEENSA_ILi128EEEEEEaNS5_IJlSC_lEEEaSK_NS4_8TiledMMAINS4_8MMA_AtomIJNS4_4SM904GMMA26MMA_64x16x32_S32S8S8_SS_TNEEEENS4_6LayoutINS5_IJSC_SC_SC_EEENS5_IJNSA_ILi0EEEST_ST_EEEEENS5_IJNS4_10UnderscoreESW_SW_EEEEENS4_13SM90_TMA_LOADENS4_14ComposedLayoutINS4_7SwizzleILi3ELi4ELi3EEENS4_18smem_ptr_flag_bitsILi8EEENSR_INS5_IJNSA_ILi8EEESI_EEENS5_IJSI_SC_EEEEEEEvNS4_8identityENS4_23SM90_TMA_LOAD_MULTICASTES19_vS1A_EENS_8epilogue10collective6detail29Sm90TmaWarpSpecializedAdapterINS1E_15DefaultEpilogueIaSK_SK_NS1D_6thread17LinearCombinationIaLi1EiiLNS1I_9ScaleType4KindE0ELNS_15FloatRoundStyleE2EaEENS1_15EpilogueDefaultEEEEEvvEEEEvNT_6ParamsE,@"STO_CUDA_ENTRY STV_DEFAULT"
_ZN7cutlass13device_kernelINS_4gemm6kernel13GemmUniversalIN4cute5tupleIJiiiiEEENS1_10collective13CollectiveMmaINS1_34MainloopSm90TmaGmmaWarpSpecializedILi12ENS5_IJNS4_1CILi2EEENSA_ILi1EEESC_EEENS1_32KernelTmaWarpSpecializedPingpongEEENS5_IJNSA_ILi64EEENSA_ILi80EEENSA_ILi128EEEEEEaNS5_IJlSC_lEEEaSK_NS4_8TiledMMAINS4_8MMA_AtomIJNS4_4SM904GMMA26MMA_64x16x32_S32S8S8_SS_TNEEEENS4_6LayoutINS5_IJSC_SC_SC_EEENS5_IJNSA_ILi0EEEST_ST_EEEEENS5_IJNS4_10UnderscoreESW_SW_EEEEENS4_13SM90_TMA_LOADENS4_14ComposedLayoutINS4_7SwizzleILi3ELi4ELi3EEENS4_18smem_ptr_flag_bitsILi8EEENSR_INS5_IJNSA_ILi8EEESI_EEENS5_IJSI_SC_EEEEEEEvNS4_8identityENS4_23SM90_TMA_LOAD_MULTICASTES19_vS1A_EENS_8epilogue10collective6detail29Sm90TmaWarpSpecializedAdapterINS1E_15DefaultEpilogueIaSK_SK_NS1D_6thread17LinearCombinationIaLi1EiiLNS1I_9ScaleType4KindE0ELNS_15FloatRoundStyleE2EaEENS1_15EpilogueDefaultEEEEEvvEEEEvNT_6ParamsE:
[----:B------:R-:W0:Y:S02]  /*0000*/  LDC R1, c[0x0][0x28] ;  /* 0x00000a00ff017b82 */ /* 0x000e240000000800 */
[----:B0-----:R-:W-:Y:S01]  /*0010*/  VIADD R1, R1, 0xfffffff8 ;  /* 0xfffffff801017836 */ /* 0x001fe20000000000 */
[----:B------:R-:W0:Y:S01]  /*0020*/  S2R R4, SR_TID.X ;  /* 0x0000000000047919 */ /* 0x000e220000002100 */
[----:B------:R-:W-:Y:S01]  /*0030*/  ELECT P0, URZ, PT ;  /* 0x00000000003f782f */ /* 0x000fe20003800000 */
[----:B------:R-:W-:Y:S01]  /*0040*/  BSSY B0, `(.L_x_0) ;  /* 0x000000f000007945 */ /* 0x000fe20003800000 */
[--C-:B0-----:R-:W-:Y:S02]  /*0050*/  SHF.R.U32.HI R0, RZ, 0x5, R4.reuse ;  /* 0x00000005ff007819 */ /* 0x101fe40000011604 */
[----:B------:R-:W-:-:S03]  /*0060*/  SHF.R.U32.HI R7, RZ, 0x7, R4 ;  /* 0x00000007ff077819 */ /* 0x000fc60000011604 */
[----:B------:R-:W0:Y:S04]  /*0070*/  SHFL.IDX PT, R2, R0, RZ, 0x1f ;  /* 0x00001fff00027589 */ /* 0x000e2800000e0000 */
[----:B------:R1:W2:Y:S01]  /*0080*/  SHFL.IDX PT, R10, R7, RZ, 0x1f ;  /* 0x00001fff070a7589 */ /* 0x0002a200000e0000 */
[----:B0-----:R-:W-:-:S13]  /*0090*/  ISETP.NE.OR P0, PT, R2, RZ, !P0 ;  /* 0x000000ff0200720c */ /* 0x001fda0004705670 */
[----:B-12---:R-:W-:Y:S05]  /*00a0*/  @P0 BRA `(.L_x_1) ;  /* 0x0000000000200947 */ /* 0x006fea0003800000 */
[----:B------:R-:W-:Y:S02]  /*00b0*/  ULDC.64 UR4, c[0x0][0x198] ;  /* 0x0000660000047ab9 */ /* 0x000fe40000000a00 */
[----:B------:R-:W-:Y:S02]  /*00c0*/  UIADD3 UR6, UP0, UR4, 0xf0, URZ ;  /* 0x000000f004067890 */ /* 0x000fe4000ff1e03f */
[----:B------:R-:W-:Y:S02]  /*00d0*/  UIADD3 UR4, UP1, UR4, 0x1f0, URZ ;  /* 0x000001f004047890 */ /* 0x000fe4000ff3e03f */
[----:B------:R-:W-:Y:S02]  /*00e0*/  UIADD3.X UR7, URZ, UR5, URZ, UP0, !UPT ;  /* 0x000000053f077290 */ /* 0x000fe400087fe43f */
[----:B------:R-:W-:-:S07]  /*00f0*/  UIADD3.X UR5, URZ, UR5, URZ, UP1, !UPT ;  /* 0x000000053f057290 */ /* 0x000fce0008ffe43f */
[----:B------:R0:W-:Y:S02]  /*0100*/  UTMACCTL.PF [UR6] ;  /* 0x00000000060079b9 */ /* 0x0001e40008040000 */
[----:B------:R0:W-:Y:S02]  /*0110*/  UTMACCTL.PF [UR4] ;  /* 0x00000000040079b9 */ /* 0x0001e40008040000 */
[----:B0-----:R-:W-:Y:S01]  /*0120*/  NOP ;  /* 0x0000000000007918 */ /* 0x001fe20000000000 */
.L_x_1:
[----:B------:R-:W-:Y:S05]  /*0130*/  BSYNC B0 ;  /* 0x0000000000007941 */ /* 0x000fea0003800000 */
.L_x_0:
[----:B------:R-:W0:Y:S02]  /*0140*/  SHFL.IDX PT, R9, R0, RZ, 0x1f ;  /* 0x00001fff00097589 */ /* 0x000e2400000e0000 */
[----:B0-----:R-:W-:-:S13]  /*0150*/  ISETP.NE.AND P0, PT, R9, RZ, PT ;  /* 0x000000ff0900720c */ /* 0x001fda0003f05270 */
[----:B------:R-:W-:Y:S05]  /*0160*/  @P0 BRA `(.L_x_2) ;  /* 0x0000000000a40947 */ /* 0x000fea0003800000 */
[----:B------:R-:W-:Y:S01]  /*0170*/  ELECT P0, URZ, PT ;  /* 0x00000000003f782f */ /* 0x000fe20003800000 */
[----:B------:R-:W-:-:S12]  /*0180*/  BSSY B0, `(.L_x_2) ;  /* 0x0000027000007945 */ /* 0x000fd80003800000 */
[----:B------:R-:W-:Y:S05]  /*0190*/  @!P0 BRA `(.L_x_3) ;  /* 0x0000000000948947 */ /* 0x000fea0003800000 */
[----:B------:R-:W0:Y:S01]  /*01a0*/  S2UR UR8, SR_CgaCtaId ;  /* 0x00000000000879c3 */ /* 0x000e220000008800 */
[----:B------:R-:W-:Y:S01]  /*01b0*/  UMOV UR4, 0x400 ;  /* 0x0000040000047882 */ /* 0x000fe20000000000 */
[----:B------:R-:W-:Y:S01]  /*01c0*/  UMOV UR5, 0x1 ;  /* 0x0000000100057882 */ /* 0x000fe20000000000 */
[----:B------:R-:W-:Y:S02]  /*01d0*/  UMOV UR6, 0x2 ;  /* 0x0000000200067882 */ /* 0x000fe40000000000 */
[----:B------:R-:W-:-:S04]  /*01e0*/  UIADD3 UR6, -UR6, 0x100000, URZ ;  /* 0x0010000006067890 */ /* 0x000fc8000fffe13f */
[----:B------:R-:W-:Y:S02]  /*01f0*/  USHF.L.U32 UR7, UR6, 0xb, URZ ;  /* 0x0000000b06077899 */ /* 0x000fe4000800063f */
[----:B------:R-:W-:Y:S02]  /*0200*/  USHF.L.U32 UR6, UR6, 0x1, URZ ;  /* 0x0000000106067899 */ /* 0x000fe4000800063f */
[----:B0-----:R-:W-:Y:S02]  /*0210*/  ULEA UR8, UR8, UR4, 0x18 ;  /* 0x0000000408087291 */ /* 0x001fe4000f8ec03f */
[----:B------:R-:W-:-:S04]  /*0220*/  UIADD3 UR4, -UR5, 0x100000, URZ ;  /* 0x0010000005047890 */ /* 0x000fc8000fffe13f */
[----:B------:R-:W-:Y:S02]  /*0230*/  USHF.L.U32 UR5, UR4, 0xb, URZ ;  /* 0x0000000b04057899 */ /* 0x000fe4000800063f */
[----:B------:R-:W-:Y:S01]  /*0240*/  USHF.L.U32 UR4, UR4, 0x1, URZ ;  /* 0x0000000104047899 */ /* 0x000fe2000800063f */
[----:B------:R-:W0:Y:S11]  /*0250*/  FENCE.VIEW.ASYNC.S ;  /* 0x00000000000073c6 */ /* 0x000e360000000000 */
[----:B0-----:R0:W1:Y:S01]  /*0260*/  SYNCS.EXCH.64 URZ, [UR8], UR4 ;  /* 0x00000004083f75b2 */ /* 0x0010620008000100 */
[----:B------:R0:W2:Y:S01]  /*0270*/  SYNCS.EXCH.64 URZ, [UR8+0x60], UR6 ;  /* 0x00006006083f75b2 */ /* 0x0000a20008000100 */
[----:B------:R0:W3:Y:S01]  /*0280*/  SYNCS.EXCH.64 URZ, [UR8+0x8], UR4 ;  /* 0x00000804083f75b2 */ /* 0x0000e20008000100 */
[----:B------:R0:W4:Y:S01]  /*0290*/  SYNCS.EXCH.64 URZ, [UR8+0x68], UR6 ;  /* 0x00006806083f75b2 */ /* 0x0001220008000100 */
[----:B------:R0:W0:Y:S01]  /*02a0*/  SYNCS.EXCH.64 URZ, [UR8+0x10], UR4 ;  /* 0x00001004083f75b2 */ /* 0x0000220008000100 */
        /* <DEDUP_REMOVED lines=19> */
[----:B-1----:R-:W-:Y:S01]  /*03e0*/  NOP ;  /* 0x0000000000007918 */ /* 0x002fe20000000000 */
.L_x_3:
[----:B0-----:R-:W-:Y:S05]  /*03f0*/  BSYNC B0 ;  /* 0x0000000000007941 */ /* 0x001fea0003800000 */
.L_x_2:
[----:B------:R-:W0:Y:S01]  /*0400*/  SHFL.IDX PT, R12, R0, RZ, 0x1f ;  /* 0x00001fff000c7589 */ /* 0x000e2200000e0000 */
[----:B------:R-:W1:Y:S01]  /*0410*/  S2UR UR12, SR_CTAID.X ;  /* 0x00000000000c79c3 */ /* 0x000e620000002500 */
[----:B------:R-:W-:Y:S02]  /*0420*/  SHF.R.S32.HI R3, RZ, 0x1f, R4 ;  /* 0x0000001fff037819 */ /* 0x000fe40000011404 */
[----:B------:R-:W-:Y:S01]  /*0430*/  ELECT P0, URZ, PT ;  /* 0x00000000003f782f */ /* 0x000fe20003800000 */
[----:B------:R-:W5:Y:S01]  /*0440*/  SHFL.IDX PT, R11, R0, RZ, 0x1f ;  /* 0x00001fff000b7589 */ /* 0x000f6200000e0000 */
[----:B------:R-:W-:Y:S01]  /*0450*/  ULDC UR4, c[0x0][0x150] ;  /* 0x0000540000047ab9 */ /* 0x000fe20000000800 */
[----:B------:R-:W-:Y:S02]  /*0460*/  LEA.HI R3, R3, R4, RZ, 0x7 ;  /* 0x0000000403037211 */ /* 0x000fe400078f38ff */
[----:B------:R-:W-:Y:S01]  /*0470*/  ELECT P1, URZ, PT ;  /* 0x00000000003f782f */ /* 0x000fe20003820000 */
[----:B------:R-:W2:Y:S01]  /*0480*/  S2R R6, SR_CTAID.Y ;  /* 0x0000000000067919 */ /* 0x000ea20000002600 */
[----:B------:R-:W3:Y:S01]  /*0490*/  LDC R14, c[0x0][0x144] ;  /* 0x00005100ff0e7b82 */ /* 0x000ee20000000800 */
[----:B------:R-:W-:Y:S01]  /*04a0*/  LOP3.LUT R3, R3, 0xffffff80, RZ, 0xc0, !PT ;  /* 0xffffff8003037812 */ /* 0x000fe200078ec0ff */
[----:B------:R-:W-:Y:S01]  /*04b0*/  UMOV UR11, 0x80 ;  /* 0x00000080000b7882 */ /* 0x000fe20000000000 */
[----:B------:R-:W4:Y:S01]  /*04c0*/  SHFL.IDX PT, R16, R7, RZ, 0x1f ;  /* 0x00001fff07107589 */ /* 0x000f2200000e0000 */
[----:B------:R-:W-:Y:S01]  /*04d0*/  NOP ;  /* 0x0000000000007918 */ /* 0x000fe20000000000 */
[----:B------:R-:W-:Y:S01]  /*04e0*/  NOP ;  /* 0x0000000000007918 */ /* 0x000fe20000000000 */
[----:B------:R-:W-:Y:S01]  /*04f0*/  IMAD.IADD R5, R4, 0x1, -R3 ;  /* 0x0000000104057824 */ /* 0x000fe200078e0a03 */
[C---:B------:R-:W-:Y:S01]  /*0500*/  ISETP.NE.AND P4, PT, R10.reuse, RZ, PT ;  /* 0x000000ff0a00720c */ /* 0x040fe20003f85270 */
[----:B------:R-:W4:Y:S01]  /*0510*/  LDC R15, c[0x0][0x140] ;  /* 0x00005000ff0f7b82 */ /* 0x000f220000000800 */
[----:B------:R-:W-:-:S02]  /*0520*/  VIADD R36, R10, 0xffffffff ;  /* 0xffffffff0a247836 */ /* 0x000fc40000000000 */
[----:B------:R-:W-:Y:S01]  /*0530*/  SHF.R.S32.HI R8, RZ, 0x1f, R5 ;  /* 0x0000001fff087819 */ /* 0x000fe20000011405 */
[----:B------:R-:W-:Y:S02]  /*0540*/  IMAD.MOV.U32 R65, RZ, RZ, 0x1 ;  /* 0x00000001ff417424 */ /* 0x000fe400078e00ff */
[----:B------:R-:W-:Y:S02]  /*0550*/  ISETP.GE.U32.AND P6, PT, R36, 0x2, PT ;  /* 0x000000022400780c */ /* 0x000fe40003fc6070 */
[----:B0-----:R-:W-:Y:S01]  /*0560*/  ISETP.NE.OR P0, PT, R12, RZ, !P0 ;  /* 0x000000ff0c00720c */ /* 0x001fe20004705670 */
[----:B------:R-:W0:Y:S01]  /*0570*/  LDC R25, c[0x0][0x148] ;  /* 0x00005200ff197b82 */ /* 0x000e220000000800 */
[----:B-1----:R-:W-:Y:S02]  /*0580*/  I2FP.F32.U32 R12, UR12 ;  /* 0x0000000c000c7c45 */ /* 0x002fe40008201000 */
[----:B------:R-:W-:Y:S02]  /*0590*/  LEA.HI R3, R8, R5, RZ, 0x3 ;  /* 0x0000000508037211 */ /* 0x000fe400078f18ff */
[----:B-----5:R-:W-:Y:S01]  /*05a0*/  ISETP.NE.OR P1, PT, R11, RZ, !P1 ;  /* 0x000000ff0b00720c */ /* 0x020fe20004f25670 */
[----:B------:R-:W-:Y:S01]  /*05b0*/  FMUL R13, R12, UR4 ;  /* 0x000000040c0d7c20 */ /* 0x000fe20008400000 */
[--C-:B------:R-:W-:Y:S01]  /*05c0*/  SHF.R.S32.HI R0, RZ, 0x3, R3.reuse ;  /* 0x00000003ff007819 */ /* 0x100fe20000011403 */
[----:B------:R-:W-:Y:S01]  /*05d0*/  ULDC UR4, c[0x0][0x154] ;  /* 0x0000550000047ab9 */ /* 0x000fe20000000800 */
[----:B------:R-:W-:-:S02]  /*05e0*/  SHF.R.S32.HI R3, RZ, 0x1f, R3 ;  /* 0x0000001fff037819 */ /* 0x000fc40000011403 */
[----:B------:R-:W-:Y:S01]  /*05f0*/  SHF.R.S32.HI R12, RZ, 0x1f, R9 ;  /* 0x0000001fff0c7819 */ /* 0x000fe20000011409 */
[----:B------:R-:W1:Y:S01]  /*0600*/  F2I.U32.TRUNC.NTZ R13, R13 ;  /* 0x0000000d000d7305 */ /* 0x000e62000020f000 */
[----:B------:R-:W-:Y:S01]  /*0610*/  LEA.HI R11, R3, R0, RZ, 0x2 ;  /* 0x00000000030b7211 */ /* 0x000fe200078f10ff */
[----:B------:R-:W-:Y:S01]  /*0620*/  VOTEU.ALL UP1, P0 ;  /* 0x00000000003f7886 */ /* 0x000fe20000020000 */
[----:B------:R-:W-:Y:S01]  /*0630*/  LEA.HI R12, R12, R9, RZ, 0x2 ;  /* 0x000000090c0c7211 */ /* 0x000fe200078f10ff */
[----:B------:R-:W-:Y:S01]  /*0640*/  VOTEU.ALL UP0, P0 ;  /* 0x00000000003f7886 */ /* 0x000fe20000000000 */
[----:B------:R-:W-:Y:S01]  /*0650*/  SHF.R.S32.HI R3, RZ, 0x1f, R2 ;  /* 0x0000001fff037819 */ /* 0x000fe20000011402 */
[----:B------:R-:W-:Y:S01]  /*0660*/  VOTEU.ALL UP2, P1 ;  /* 0x00000000003f7886 */ /* 0x000fe20000840000 */
[----:B------:R-:W-:Y:S01]  /*0670*/  LOP3.LUT R11, R11, 0xfffffffc, RZ, 0xc0, !PT ;  /* 0xfffffffc0b0b7812 */ /* 0x000fe200078ec0ff */
[----:B------:R-:W5:Y:S01]  /*0680*/  @!UP1 S2UR UR7, SR_CgaCtaId ;  /* 0x00000000000799c3 */ /* 0x000f620000008800 */
[----:B------:R-:W-:Y:S01]  /*0690*/  LOP3.LUT R12, R12, 0x3ffffffc, RZ, 0xc0, !PT ;  /* 0x3ffffffc0c0c7812 */ /* 0x000fe200078ec0ff */
[----:B------:R-:W-:Y:S01]  /*06a0*/  @!UP1 UMOV UR6, 0x400 ;  /* 0x0000040000069882 */ /* 0x000fe20000000000 */
[----:B------:R-:W-:Y:S01]  /*06b0*/  LEA.HI R3, R3, R2, RZ, 0x2 ;  /* 0x0000000203037211 */ /* 0x000fe200078f10ff */
[----:B------:R-:W-:Y:S01]  /*06c0*/  IMAD.IADD R11, R0, 0x1, -R11 ;  /* 0x00000001000b7824 */ /* 0x000fe200078e0a0b */
[----:B------:R-:W-:Y:S01]  /*06d0*/  @!UP2 UMOV UR9, 0x400 ;  /* 0x000004000009a882 */ /* 0x000fe20000000000 */
[----:B------:R-:W-:Y:S01]  /*06e0*/  IMAD.IADD R12, R9, 0x1, -R12 ;  /* 0x00000001090c7824 */ /* 0x000fe200078e0a0c */
[----:B------:R-:W-:Y:S01]  /*06f0*/  LOP3.LUT R3, R3, 0xfffffffc, RZ, 0xc0, !PT ;  /* 0xfffffffc03037812 */ /* 0x000fe200078ec0ff */
[----:B------:R-:W0:Y:S01]  /*0700*/  @!UP2 S2UR UR10, SR_CgaCtaId ;  /* 0x00000000000aa9c3 */ /* 0x000e220000008800 */
[----:B-1----:R-:W-:Y:S01]  /*0710*/  IMAD.MOV R13, RZ, RZ, -R13 ;  /* 0x000000ffff0d7224 */ /* 0x002fe200078e0a0d */
[----:B------:R-:W-:Y:S01]  /*0720*/  VOTEU.ALL UP3, P1 ;  /* 0x00000000003f7886 */ /* 0x000fe20000860000 */
[----:B------:R-:W-:Y:S01]  /*0730*/  IMAD R11, R12, 0x4, R11 ;  /* 0x000000040c0b7824 */ /* 0x000fe200078e020b */
[----:B------:R-:W-:Y:S01]  /*0740*/  VOTEU.ALL UP4, P1 ;  /* 0x00000000003f7886 */ /* 0x000fe20000880000 */
[----:B------:R-:W-:Y:S01]  /*0750*/  IMAD.IADD R9, R2, 0x1, -R3 ;  /* 0x0000000102097824 */ /* 0x000fe200078e0a03 */
[----:B--2---:R-:W-:Y:S01]  /*0760*/  I2FP.F32.U32 R2, R6 ;  /* 0x0000000600027245 */ /* 0x004fe20000201000 */
[----:B---3--:R-:W-:Y:S01]  /*0770*/  IMAD R21, R14, R13, UR12 ;  /* 0x0000000c0e157e24 */ /* 0x008fe2000f8e020d */
[C---:B------:R-:W-:Y:S01]  /*0780*/  LEA.HI R0, R11.reuse, R11, RZ, 0x1 ;  /* 0x0000000b0b007211 */ /* 0x040fe200078f08ff */
[C---:B------:R-:W-:Y:S01]  /*0790*/  IMAD.SHL.U32 R64, R11.reuse, 0x4, RZ ;  /* 0x000000040b407824 */ /* 0x040fe200078e00ff */
[----:B------:R-:W-:Y:S01]  /*07a0*/  VOTEU.ALL UP5, P1 ;  /* 0x00000000003f7886 */ /* 0x000fe200008a0000 */
[----:B------:R-:W-:Y:S01]  /*07b0*/  FMUL R2, R2, UR4 ;  /* 0x0000000402027c20 */ /* 0x000fe20008400000 */
[----:B------:R-:W-:Y:S01]  /*07c0*/  LOP3.LUT R0, R0, 0xfffffffe, RZ, 0xc0, !PT ;  /* 0xfffffffe00007812 */ /* 0x000fe200078ec0ff */
[----:B------:R-:W-:Y:S01]  /*07d0*/  UMOV UR4, 0x20 ;  /* 0x0000002000047882 */ /* 0x000fe20000000000 */
[----:B------:R-:W-:Y:S01]  /*07e0*/  LOP3.LUT R64, R11, 0xc, R64, 0x78, !PT ;  /* 0x0000000c0b407812 */ /* 0x000fe200078e7840 */
[----:B------:R-:W-:-:S04]  /*07f0*/  @!UP1 UIADD3 UR4, -UR4, 0x100000, URZ ;  /* 0x0010000004049890 */ /* 0x000fc8000fffe13f */
[----:B------:R-:W-:Y:S02]  /*0800*/  @!UP1 USHF.L.U32 UR5, UR4, 0xb, URZ ;  /* 0x0000000b04059899 */ /* 0x000fe4000800063f */
[----:B------:R-:W-:Y:S01]  /*0810*/  @!UP1 USHF.L.U32 UR4, UR4, 0x1, URZ ;  /* 0x0000000104049899 */ /* 0x000fe2000800063f */
[----:B----4-:R-:W-:Y:S01]  /*0820*/  ISETP.EQ.U32.AND P2, PT, R15, 0x1, PT ;  /* 0x000000010f00780c */ /* 0x010fe20003f42070 */
[----:B------:R-:W-:Y:S01]  /*0830*/  IMAD.IADD R0, R11, 0x1, -R0 ;  /* 0x000000010b007824 */ /* 0x000fe200078e0a00 */
[----:B------:R-:W1:Y:S01]  /*0840*/  F2I.U32.TRUNC.NTZ R2, R2 ;  /* 0x0000000200027305 */ /* 0x000e62000020f000 */
[----:B-----5:R-:W-:Y:S01]  /*0850*/  @!UP1 ULEA UR8, UR7, UR6, 0x18 ;  /* 0x0000000607089291 */ /* 0x020fe2000f8ec03f */
[----:B------:R-:W-:Y:S01]  /*0860*/  R2UR UR43, R16 ;  /* 0x00000000102b72ca */ /* 0x000fe200000e0000 */
[----:B------:R-:W-:-:S04]  /*0870*/  @!UP2 UIADD3 UR6, -UR11, 0x100000, URZ ;  /* 0x001000000b06a890 */ /* 0x000fc8000fffe13f */
[----:B------:R-:W-:Y:S02]  /*0880*/  @!UP2 USHF.L.U32 UR7, UR6, 0xb, URZ ;  /* 0x0000000b0607a899 */ /* 0x000fe4000800063f */
[----:B------:R-:W-:Y:S01]  /*0890*/  @!UP2 USHF.L.U32 UR6, UR6, 0x1, URZ ;  /* 0x000000010606a899 */ /* 0x000fe2000800063f */
[----:B------:R-:W-:Y:S01]  /*08a0*/  ISETP.NE.AND P3, PT, R0, R21, PT ;  /* 0x000000150000720c */ /* 0x000fe20003f65270 */
[----:B------:R-:W-:Y:S01]  /*08b0*/  VOTEU.ALL UP1, P0 ;  /* 0x00000000003f7886 */ /* 0x000fe20000020000 */
[----:B0-----:R-:W-:Y:S01]  /*08c0*/  @!UP2 ULEA UR9, UR10, UR9, 0x18 ;  /* 0x000000090a09a291 */ /* 0x001fe2000f8ec03f */
[----:B------:R-:W-:Y:S01]  /*08d0*/  LOP3.LUT P0, RZ, R5, 0x7, RZ, 0xc0, !PT ;  /* 0x0000000705ff7812 */ /* 0x000fe2000780c0ff */
[----:B------:R-:W-:Y:S01]  /*08e0*/  VOTEU.ALL UP2, P1 ;  /* 0x00000000003f7886 */ /* 0x000fe20000840000 */
[----:B------:R-:W-:Y:S02]  /*08f0*/  ISETP.NE.AND P1, PT, R9, 0x3, PT ;  /* 0x000000030900780c */ /* 0x000fe40003f25270 */
[----:B------:R-:W-:-:S02]  /*0900*/  ISETP.LT.U32.AND P0, PT, R64, 0x2, !P0 ;  /* 0x000000024000780c */ /* 0x000fc40004701070 */
[----:B------:R-:W-:Y:S01]  /*0910*/  ISETP.EQ.OR P1, PT, R9, RZ, !P1 ;  /* 0x000000ff0900720c */ /* 0x000fe20004f22670 */
[----:B------:R-:W0:Y:S02]  /*0920*/  FENCE.VIEW.ASYNC.S ;  /* 0x00000000000073c6 */ /* 0x000e240000000000 */
[----:B0-----:R0:W2:Y:S01]  /*0930*/  @!UP0 SYNCS.EXCH.64 URZ, [UR8+0xf0], UR4 ;  /* 0x0000f004083f85b2 */ /* 0x0010a20008000100 */
[----:B-1----:R-:W-:Y:S01]  /*0940*/  IMAD.MOV R20, RZ, RZ, -R2 ;  /* 0x000000ffff147224 */ /* 0x002fe200078e0a02 */
[----:B------:R-:W-:-:S03]  /*0950*/  @P3 LEA.HI R0, R64, R64, RZ, 0x1 ;  /* 0x0000004040003211 */ /* 0x000fc600078f08ff */
[----:B------:R-:W-:Y:S01]  /*0960*/  IMAD R3, R25, R20, R6 ;  /* 0x0000001419037224 */ /* 0x000fe200078e0206 */
[----:B------:R-:W-:Y:S02]  /*0970*/  ISETP.EQ.AND P1, PT, R10, RZ, P1 ;  /* 0x000000ff0a00720c */ /* 0x000fe40000f22270 */
[----:B------:R-:W-:Y:S02]  /*0980*/  @P3 SHF.R.S32.HI R0, RZ, 0x1, R0 ;  /* 0x00000001ff003819 */ /* 0x000fe40000011400 */
[----:B------:R-:W-:Y:S02]  /*0990*/  SEL R23, RZ, 0x1, !P1 ;  /* 0x00000001ff177807 */ /* 0x000fe40004800000 */
[----:B------:R-:W-:Y:S02]  /*09a0*/  @P3 ISETP.NE.AND P5, PT, R0, R3, PT ;  /* 0x000000030000320c */ /* 0x000fe40003fa5270 */
[----:B------:R-:W-:Y:S01]  /*09b0*/  SEL R0, RZ, 0x1, !P0 ;  /* 0x00000001ff007807 */ /* 0x000fe20004000000 */
[----:B------:R0:W1:Y:S01]  /*09c0*/  @!UP1 SYNCS.EXCH.64 URZ, [UR8+0xf8], UR4 ;  /* 0x0000f804083f95b2 */ /* 0x0000620008000100 */
[----:B------:R-:W-:Y:S01]  /*09d0*/  NOP ;  /* 0x0000000000007918 */ /* 0x000fe20000000000 */
[----:B------:R-:W-:-:S02]  /*09e0*/  @P3 SEL R65, RZ, 0x1, P5 ;  /* 0x00000001ff413807 */ /* 0x000fc40002800000 */
[----:B------:R-:W-:Y:S02]  /*09f0*/  SEL R23, R23, 0x2, P6 ;  /* 0x0000000217177807 */ /* 0x000fe40003000000 */
[----:B------:R-:W-:Y:S01]  /*0a00*/  LOP3.LUT R65, R65, R0, RZ, 0xc0, !PT ;  /* 0x0000000041417212 */ /* 0x000fe200078ec0ff */
[----:B------:R0:W3:Y:S01]  /*0a10*/  @!UP2 SYNCS.EXCH.64 URZ, [UR9+0xd0], UR6 ;  /* 0x0000d006093fa5b2 */ /* 0x0000e20008000100 */
[----:B------:R0:W4:Y:S01]  /*0a20*/  @!UP3 SYNCS.EXCH.64 URZ, [UR9+0xd8], UR6 ;  /* 0x0000d806093fb5b2 */ /* 0x0001220008000100 */
[----:B------:R0:W0:Y:S01]  /*0a30*/  @!UP4 SYNCS.EXCH.64 URZ, [UR9+0xe0], UR6 ;  /* 0x0000e006093fc5b2 */ /* 0x0000220008000100 */
[----:B------:R0:W0:Y:S01]  /*0a40*/  @!UP5 SYNCS.EXCH.64 URZ, [UR9+0xe8], UR6 ;  /* 0x0000e806093fd5b2 */ /* 0x0000220008000100 */
[----:B------:R-:W-:Y:S01]  /*0a50*/  NOP ;  /* 0x0000000000007918 */ /* 0x000fe20000000000 */
[----:B--2---:R-:W-:Y:S05]  /*0a60*/  @!P2 BRA `(.L_x_4) ;  /* 0x000000000008a947 */ /* 0x004fea0003800000 */
[----:B01-34-:R-:W-:Y:S01]  /*0a70*/  UCGABAR_ARV ;  /* 0x00000000000079c7 */ /* 0x01bfe20008000000 */
[----:B------:R-:W-:Y:S05]  /*0a80*/  BRA `(.L_x_5) ;  /* 0x0000000000047947 */ /* 0x000fea0003800000 */
.L_x_4:
[----:B01-34-:R-:W-:Y:S01]  /*0a90*/  NOP ;  /* 0x0000000000007918 */ /* 0x01bfe20000000000 */
.L_x_5:
[----:B------:R-:W-:Y:S01]  /*0aa0*/  ULDC.64 UR4, c[0x0][0x598] ;  /* 0x0001660000047ab9 */ /* 0x000fe20000000a00 */
[----:B------:R-:W-:Y:S01]  /*0ab0*/  ULDC.64 UR48, c[0x0][0x208] ;  /* 0x0000820000307ab9 */ /* 0x000fe20000000a00 */
[----:B------:R-:W-:-:S04]  /*0ac0*/  ISETP.NE.U32.AND P0, PT, RZ, UR4, PT ;  /* 0x00000004ff007c0c */ /* 0x000fc8000bf05070 */
[----:B------:R-:W-:-:S13]  /*0ad0*/  ISETP.NE.AND.EX P0, PT, RZ, UR5, PT, P0 ;  /* 0x00000005ff007c0c */ /* 0x000fda000bf05300 */
[----:B------:R-:W-:Y:S05]  /*0ae0*/  @!P0 BRA `(.L_x_6) ;  /* 0x00000000001c8947 */ /* 0x000fea0003800000 */
[----:B------:R-:W0:Y:S02]  /*0af0*/  LDC.64 R2, c[0x0][0x598] ;  /* 0x00016600ff027b82 */ /* 0x000e240000000a00 */
[----:B0-----:R-:W2:Y:S02]  /*0b00*/  LDG.E.64 R2, desc[UR48][R2.64] ;  /* 0x0000003002027981 */ /* 0x001ea4000c1e1b00 */
[----:B--2---:R-:W-:-:S04]  /*0b10*/  ISETP.NE.U32.AND P0, PT, R2, RZ, PT ;  /* 0x000000ff0200720c */ /* 0x004fc80003f05070 */
[----:B------:R-:W-:-:S13]  /*0b20*/  ISETP.NE.AND.EX P0, PT, R3, RZ, PT, P0 ;  /* 0x000000ff0300720c */ /* 0x000fda0003f05300 */
[----:B------:R-:W-:Y:S05]  /*0b30*/  @!P0 BRA `(.L_x_6) ;  /* 0x0000000000088947 */ /* 0x000fea0003800000 */
[----:B------:R0:W5:Y:S01]  /*0b40*/  LD.E R66, desc[UR48][R2.64] ;  /* 0x0000003002427980 */ /* 0x000162000c101900 */
[----:B------:R-:W-:Y:S05]  /*0b50*/  BRA `(.L_x_7) ;  /* 0x0000000000247947 */ /* 0x000fea0003800000 */
.L_x_6:
[----:B------:R-:W-:Y:S02]  /*0b60*/  ULDC.64 UR4, c[0x0][0x588] ;  /* 0x0001620000047ab9 */ /* 0x000fe40000000a00 */
[----:B------:R-:W-:-:S04]  /*0b70*/  ISETP.NE.U32.AND P0, PT, RZ, UR4, PT ;  /* 0x00000004ff007c0c */ /* 0x000fc8000bf05070 */
[----:B------:R-:W-:-:S13]  /*0b80*/  ISETP.NE.AND.EX P0, PT, RZ, UR5, PT, P0 ;  /* 0x00000005ff007c0c */ /* 0x000fda000bf05300 */
[----:B------:R-:W-:Y:S05]  /*0b90*/  @!P0 BRA `(.L_x_8) ;  /* 0x00000000000c8947 */ /* 0x000fea0003800000 */
[----:B------:R-:W0:Y:S02]  /*0ba0*/  LDC.64 R66, c[0x0][0x588] ;  /* 0x00016200ff427b82 */ /* 0x000e240000000a00 */
[----:B0-----:R1:W5:Y:S01]  /*0bb0*/  LDG.E R66, desc[UR48][R66.64] ;  /* 0x0000003042427981 */ /* 0x001362000c1e1900 */
[----:B------:R-:W-:Y:S05]  /*0bc0*/  BRA `(.L_x_7) ;  /* 0x0000000000087947 */ /* 0x000fea0003800000 */
.L_x_8:
[----:B------:R-:W-:Y:S02]  /*0bd0*/  ULDC UR4, c[0x0][0x580] ;  /* 0x0001600000047ab9 */ /* 0x000fe40000000800 */
[----:B------:R-:W-:-:S07]  /*0be0*/  IMAD.U32 R66, RZ, RZ, UR4 ;  /* 0x00000004ff427e24 */ /* 0x000fce000f8e00ff */
.L_x_7:
[----:B------:R-:W-:Y:S02]  /*0bf0*/  ULDC.64 UR4, c[0x0][0x5a0] ;  /* 0x0001680000047ab9 */ /* 0x000fe40000000a00 */
[----:B------:R-:W-:-:S04]  /*0c00*/  ISETP.NE.U32.AND P0, PT, RZ, UR4, PT ;  /* 0x00000004ff007c0c */ /* 0x000fc8000bf05070 */
[----:B------:R-:W-:-:S13]  /*0c10*/  ISETP.NE.AND.EX P0, PT, RZ, UR5, PT, P0 ;  /* 0x00000005ff007c0c */ /* 0x000fda000bf05300 */
[----:B------:R-:W-:Y:S05]  /*0c20*/  @!P0 BRA `(.L_x_9) ;  /* 0x00000000001c8947 */ /* 0x000fea0003800000 */
[----:B0-----:R-:W0:Y:S02]  /*0c30*/  LDC.64 R2, c[0x0][0x5a0] ;  /* 0x00016800ff027b82 */ /* 0x001e240000000a00 */
[----:B0-----:R-:W2:Y:S02]  /*0c40*/  LDG.E.64 R2, desc[UR48][R2.64] ;  /* 0x0000003002027981 */ /* 0x001ea4000c1e1b00 */
[----:B--2---:R-:W-:-:S04]  /*0c50*/  ISETP.NE.U32.AND P0, PT, R2, RZ, PT ;  /* 0x000000ff0200720c */ /* 0x004fc80003f05070 */
[----:B------:R-:W-:-:S13]  /*0c60*/  ISETP.NE.AND.EX P0, PT, R3, RZ, PT, P0 ;  /* 0x000000ff0300720c */ /* 0x000fda0003f05300 */
[----:B------:R-:W-:Y:S05]  /*0c70*/  @!P0 BRA `(.L_x_9) ;  /* 0x0000000000088947 */ /* 0x000fea0003800000 */
[----:B-1----:R0:W5:Y:S01]  /*0c80*/  LD.E R67, desc[UR48][R2.64] ;  /* 0x0000003002437980 */ /* 0x002162000c101900 */
[----:B------:R-:W-:Y:S05]  /*0c90*/  BRA `(.L_x_10) ;  /* 0x0000000000247947 */ /* 0x000fea0003800000 */
.L_x_9:
[----:B------:R-:W-:Y:S02]  /*0ca0*/  ULDC.64 UR4, c[0x0][0x590] ;  /* 0x0001640000047ab9 */ /* 0x000fe40000000a00 */
[----:B------:R-:W-:-:S04]  /*0cb0*/  ISETP.NE.U32.AND P0, PT, RZ, UR4, PT ;  /* 0x00000004ff007c0c */ /* 0x000fc8000bf05070 */
[----:B------:R-:W-:-:S13]  /*0cc0*/  ISETP.NE.AND.EX P0, PT, RZ, UR5, PT, P0 ;  /* 0x00000005ff007c0c */ /* 0x000fda000bf05300 */
[----:B------:R-:W-:Y:S05]  /*0cd0*/  @!P0 BRA `(.L_x_11) ;  /* 0x00000000000c8947 */ /* 0x000fea0003800000 */
[----:B0-----:R-:W1:Y:S02]  /*0ce0*/  LDC.64 R2, c[0x0][0x590] ;  /* 0x00016400ff027b82 */ /* 0x001e640000000a00 */
[----:B-1----:R1:W5:Y:S01]  /*0cf0*/  LDG.E R67, desc[UR48][R2.64] ;  /* 0x0000003002437981 */ /* 0x002362000c1e1900 */
[----:B------:R-:W-:Y:S05]  /*0d00*/  BRA `(.L_x_10) ;  /* 0x0000000000087947 */ /* 0x000fea0003800000 */
.L_x_11:
[----:B------:R-:W-:Y:S02]  /*0d10*/  ULDC UR4, c[0x0][0x584] ;  /* 0x0001610000047ab9 */ /* 0x000fe40000000800 */
[----:B-1----:R-:W-:-:S07]  /*0d20*/  IMAD.U32 R67, RZ, RZ, UR4 ;  /* 0x00000004ff437e24 */ /* 0x002fce000f8e00ff */
.L_x_10:
[----:B01----:R-:W0:Y:S01]  /*0d30*/  LDC R2, c[0x0][0x65c] ;  /* 0x00019700ff027b82 */ /* 0x003e220000000800 */
[----:B------:R-:W-:Y:S01]  /*0d40*/  ULDC UR6, c[0x0][0x28c] ;  /* 0x0000a30000067ab9 */ /* 0x000fe20000000800 */
[----:B------:R-:W-:Y:S01]  /*0d50*/  ISETP.NE.AND P0, PT, R10, 0x2, PT ;  /* 0x000000020a00780c */ /* 0x000fe20003f05270 */
[----:B------:R-:W-:Y:S01]  /*0d60*/  UIADD3 UR6, UR6, 0x7f, URZ ;  /* 0x0000007f06067890 */ /* 0x000fe2000fffe03f */
[----:B------:R-:W-:Y:S01]  /*0d70*/  IMAD.U32 R10, RZ, RZ, UR12 ;  /* 0x0000000cff0a7e24 */ /* 0x000fe2000f8e00ff */
[----:B------:R-:W-:Y:S01]  /*0d80*/  UMOV UR36, URZ ;  /* 0x0000003f00247c82 */ /* 0x000fe20008000000 */
[----:B------:R-:W-:Y:S01]  /*0d90*/  UMOV UR37, URZ ;  /* 0x0000003f00257c82 */ /* 0x000fe20008000000 */
[----:B------:R-:W-:Y:S01]  /*0da0*/  USHF.R.S32.HI UR7, URZ, 0x1f, UR6 ;  /* 0x0000001f3f077899 */ /* 0x000fe20008011406 */
[----:B------:R-:W-:-:S03]  /*0db0*/  ULDC.64 UR8, c[0x0][0x650] ;  /* 0x0001940000087ab9 */ /* 0x000fc60000000a00 */
[----:B------:R-:W-:-:S04]  /*0dc0*/  ULEA.HI UR7, UR7, UR6, URZ, 0x7 ;  /* 0x0000000607077291 */ /* 0x000fc8000f8f383f */
[----:B------:R-:W-:Y:S01]  /*0dd0*/  USHF.R.S32.HI UR38, URZ, 0x7, UR7 ;  /* 0x000000073f267899 */ /* 0x000fe20008011407 */
[----:B0-----:R-:W-:-:S13]  /*0de0*/  ISETP.NE.AND P1, PT, R2, 0x1, PT ;  /* 0x000000010200780c */ /* 0x001fda0003f25270 */
[----:B------:R-:W0:Y:S01]  /*0df0*/  @P1 LDC R17, c[0x0][0x10] ;  /* 0x00000400ff111b82 */ /* 0x000e220000000800 */
[----:B------:R-:W-:Y:S02]  /*0e00*/  @P1 IMAD.MOV.U32 R7, RZ, RZ, RZ ;  /* 0x000000ffff071224 */ /* 0x000fe400078e00ff */
[----:B------:R-:W-:-:S05]  /*0e10*/  @P1 IMAD.MOV.U32 R11, RZ, RZ, RZ ;  /* 0x000000ffff0b1224 */ /* 0x000fca00078e00ff */
[----:B------:R-:W1:Y:S01]  /*0e20*/  @!P1 LDC R3, c[0x0][0xc] ;  /* 0x00000300ff039b82 */ /* 0x000e620000000800 */
[----:B------:R-:W-:Y:S01]  /*0e30*/  ULDC UR4, c[0x0][0xc] ;  /* 0x0000030000047ab9 */ /* 0x000fe20000000800 */
[----:B------:R-:W-:Y:S02]  /*0e40*/  ULDC UR5, c[0x0][0x10] ;  /* 0x0000040000057ab9 */ /* 0x000fe40000000800 */
[----:B------:R-:W-:-:S04]  /*0e50*/  UIMAD.WIDE.U32 UR4, UR4, UR5, URZ ;  /* 0x00000005040472a5 */ /* 0x000fc8000f8e003f */
[----:B------:R-:W2:Y:S01]  /*0e60*/  LDC R0, c[0x0][0x14] ;  /* 0x00000500ff007b82 */ /* 0x000ea20000000800 */
[----:B0-----:R-:W-:-:S04]  /*0e70*/  @P1 IMAD.WIDE.U32 R16, R17, UR12, R6 ;  /* 0x0000000c11101c25 */ /* 0x001fc8000f8e0006 */
[----:B------:R-:W-:Y:S02]  /*0e80*/  @P1 IMAD.IADD R17, R17, 0x1, R11 ;  /* 0x0000000111111824 */ /* 0x000fe400078e020b */
[----:B------:R-:W-:Y:S02]  /*0e90*/  IMAD.MOV.U32 R11, RZ, RZ, RZ ;  /* 0x000000ffff0b7224 */ /* 0x000fe400078e00ff */
[----:B-1----:R-:W-:-:S04]  /*0ea0*/  @!P1 IMAD.WIDE.U32 R10, R6, R3, R10 ;  /* 0x00000003060a9225 */ /* 0x002fc800078e000a */
[----:B------:R-:W-:Y:S02]  /*0eb0*/  @!P1 IMAD.MOV.U32 R16, RZ, RZ, R10 ;  /* 0x000000ffff109224 */ /* 0x000fe400078e000a */
[----:B--2---:R-:W-:-:S04]  /*0ec0*/  IMAD.WIDE.U32 R12, R0, UR4, RZ ;  /* 0x00000004000c7c25 */ /* 0x004fc8000f8e00ff */
[----:B------:R-:W-:Y:S01]  /*0ed0*/  IMAD R3, R0, UR5, RZ ;  /* 0x0000000500037c24 */ /* 0x000fe2000f8e02ff */
[----:B------:R0:W-:Y:S01]  /*0ee0*/  STL.64 [R1], R12 ;  /* 0x0000000c01007387 */ /* 0x0001e20000100a00 */
[----:B------:R-:W-:Y:S02]  /*0ef0*/  @!P1 IMAD.MOV.U32 R17, RZ, RZ, R11 ;  /* 0x000000ffff119224 */ /* 0x000fe400078e000b */
[----:B------:R-:W-:Y:S01]  /*0f00*/  IMAD.IADD R0, R13, 0x1, R3 ;  /* 0x000000010d007824 */ /* 0x000fe200078e0203 */
[----:B------:R-:W-:Y:S06]  /*0f10*/  @P0 BRA `(.L_x_12) ;  /* 0x0000000000200947 */ /* 0x000fec0003800000 */
[----:B------:R-:W-:Y:S01]  /*0f20*/  UISETP.GE.U32.AND UP0, UPT, UR38, 0xc, UPT ;  /* 0x0000000c2600788c */ /* 0x000fe2000bf06070 */
[----:B------:R-:W-:Y:S01]  /*0f30*/  IADD3 R16, P0, R16, R12, RZ ;  /* 0x0000000c10107210 */ /* 0x000fe20007f1e0ff */
[----:B------:R-:W-:Y:S01]  /*0f40*/  UIMAD.WIDE.U32 UR4, UR38, -0x55555555, URZ ;  /* 0xaaaaaaab260478a5 */ /* 0x000fe2000f8e003f */
[----:B------:R-:W-:-:S03]  /*0f50*/  UMOV UR37, URZ ;  /* 0x0000003f00257c82 */ /* 0x000fc60008000000 */
[----:B------:R-:W-:Y:S01]  /*0f60*/  USHF.R.U32.HI UR4, URZ, 0x3, UR5 ;  /* 0x000000033f047899 */ /* 0x000fe20008011605 */
[----:B------:R-:W-:-:S03]  /*0f70*/  IMAD.X R17, R0, 0x1, R17, P0 ;  /* 0x0000000100117824 */ /* 0x000fc600000e0611 */
[----:B------:R-:W-:Y:S02]  /*0f80*/  UIMAD UR36, UR4, -0xc, UR38 ;  /* 0xfffffff4042478a4 */ /* 0x000fe4000f8e0226 */
[----:B------:R-:W-:-:S12]  /*0f90*/  @UP0 ULOP3.LUT UR37, UR4, 0x1, URZ, 0xc0, !UPT ;  /* 0x0000000104250892 */ /* 0x000fd8000f8ec03f */
.L_x_12:
[----:B------:R-:W-:Y:S01]  /*0fa0*/  ISETP.GE.U32.AND P0, PT, R16, UR8, PT ;  /* 0x0000000810007c0c */ /* 0x000fe2000bf06070 */
[----:B------:R-:W-:Y:S01]  /*0fb0*/  IMAD.MOV.U32 R22, RZ, RZ, -0x1 ;  /* 0xffffffffff167424 */ /* 0x000fe200078e00ff */
[----:B------:R-:W-:Y:S01]  /*0fc0*/  PRMT R3, RZ, 0x7610, R3 ;  /* 0x00007610ff037816 */ /* 0x000fe20000000003 */
[----:B------:R-:W-:Y:S01]  /*0fd0*/  IMAD.MOV.U32 R19, RZ, RZ, -0x1 ;  /* 0xffffffffff137424 */ /* 0x000fe200078e00ff */
[----:B------:R-:W-:Y:S01]  /*0fe0*/  ISETP.GE.U32.AND.EX P0, PT, R17, UR9, PT, P0 ;  /* 0x0000000911007c0c */ /* 0x000fe2000bf06100 */
[----:B------:R-:W-:-:S12]  /*0ff0*/  IMAD.MOV.U32 R18, RZ, RZ, -0x1 ;  /* 0xffffffffff127424 */ /* 0x000fd800078e00ff */
[----:B------:R-:W-:Y:S05]  /*1000*/  @P0 BRA `(.L_x_13) ;  /* 0x0000000400280947 */ /* 0x000fea0003800000 */
[----:B------:R-:W1:Y:S01]  /*1010*/  LDC.64 R26, c[0x0][0x628] ;  /* 0x00018a00ff1a7b82 */ /* 0x000e620000000a00 */
[----:B------:R-:W-:Y:S02]  /*1020*/  IMAD.MOV.U32 R10, RZ, RZ, R16 ;  /* 0x000000ffff0a7224 */ /* 0x000fe400078e0010 */
[----:B------:R-:W-:-:S05]  /*1030*/  IMAD.MOV.U32 R11, RZ, RZ, R17 ;  /* 0x000000ffff0b7224 */ /* 0x000fca00078e0011 */
[----:B------:R-:W2:Y:S08]  /*1040*/  LDC R18, c[0x0][0x630] ;  /* 0x00018c00ff127b82 */ /* 0x000eb00000000800 */
[----:B------:R-:W3:Y:S01]  /*1050*/  LDC.64 R28, c[0x0][0x620] ;  /* 0x00018800ff1c7b82 */ /* 0x000ee20000000a00 */
[----:B-1----:R-:W-:-:S04]  /*1060*/  ISETP.NE.U32.AND P0, PT, R26, RZ, PT ;  /* 0x000000ff1a00720c */ /* 0x002fc80003f05070 */
[----:B------:R-:W-:-:S13]  /*1070*/  ISETP.NE.AND.EX P0, PT, R27, RZ, PT, P0 ;  /* 0x000000ff1b00720c */ /* 0x000fda0003f05300 */
[----:B--23--:R-:W-:Y:S05]  /*1080*/  @!P0 BRA `(.L_x_14) ;  /* 0x0000000000288947 */ /* 0x00cfea0003800000 */
[----:B------:R-:W1:Y:S02]  /*1090*/  LDC R3, c[0x0][0x634] ;  /* 0x00018d00ff037b82 */ /* 0x000e640000000800 */
[----:B-1----:R-:W-:-:S05]  /*10a0*/  IADD3 R3, P0, R16, R3, RZ ;  /* 0x0000000310037210 */ /* 0x002fca0007f1e0ff */
[----:B------:R-:W-:-:S04]  /*10b0*/  IMAD.X R19, RZ, RZ, R17, P0 ;  /* 0x000000ffff137224 */ /* 0x000fc800000e0611 */
[----:B------:R-:W-:-:S04]  /*10c0*/  IMAD.WIDE.U32 R10, R19, R26, RZ ;  /* 0x0000001a130a7225 */ /* 0x000fc800078e00ff */
[----:B0-----:R-:W-:-:S04]  /*10d0*/  IMAD.WIDE.U32 R12, P0, R3, R27, R10 ;  /* 0x0000001b030c7225 */ /* 0x001fc8000780000a */
[----:B------:R-:W-:-:S04]  /*10e0*/  IMAD.WIDE.U32 R10, R3, R26, RZ ;  /* 0x0000001a030a7225 */ /* 0x000fc800078e00ff */
[----:B------:R-:W-:Y:S01]  /*10f0*/  IMAD.X R15, RZ, RZ, RZ, P0 ;  /* 0x000000ffff0f7224 */ /* 0x000fe200000e06ff */
[----:B------:R-:W-:Y:S01]  /*1100*/  IADD3 RZ, P0, R11, R12, RZ ;  /* 0x0000000c0bff7210 */ /* 0x000fe20007f1e0ff */
[----:B------:R-:W-:-:S04]  /*1110*/  IMAD.MOV.U32 R14, RZ, RZ, R13 ;  /* 0x000000ffff0e7224 */ /* 0x000fc800078e000d */
[----:B------:R-:W-:-:S08]  /*1120*/  IMAD.WIDE.U32.X R10, R19, R27, R14, P0 ;  /* 0x0000001b130a7225 */ /* 0x000fd000000e040e */
.L_x_14:
[----:B------:R-:W1:Y:S01]  /*1130*/  LDC.64 R32, c[0x0][0x640] ;  /* 0x00019000ff207b82 */ /* 0x000e620000000a00 */
[-CC-:B------:R-:W-:Y:S02]  /*1140*/  SHF.R.U64 R30, R10, R18.reuse, R11.reuse ;  /* 0x000000120a1e7219 */ /* 0x180fe4000000120b */
[----:B------:R-:W-:Y:S02]  /*1150*/  SHF.R.U32.HI R3, RZ, R18, R11 ;  /* 0x00000012ff037219 */ /* 0x000fe4000001160b */
[----:B0-----:R-:W-:-:S03]  /*1160*/  IADD3 R13, P0, RZ, -R30, RZ ;  /* 0x8000001eff0d7210 */ /* 0x001fc60007f1e0ff */
[----:B------:R-:W0:Y:S02]  /*1170*/  LDC R14, c[0x0][0x618] ;  /* 0x00018600ff0e7b82 */ /* 0x000e240000000800 */
[----:B------:R-:W-:Y:S02]  /*1180*/  IMAD.X R3, RZ, RZ, ~R3, P0 ;  /* 0x000000ffff037224 */ /* 0x000fe400000e0e03 */
[----:B------:R-:W-:-:S04]  /*1190*/  IMAD.WIDE.U32 R10, R13, R28, R16 ;  /* 0x0000001c0d0a7225 */ /* 0x000fc800078e0010 */
[----:B------:R-:W2:Y:S01]  /*11a0*/  LDC R15, c[0x0][0x608] ;  /* 0x00018200ff0f7b82 */ /* 0x000ea20000000800 */
[----:B------:R-:W-:Y:S02]  /*11b0*/  IMAD R12, R3, R28, RZ ;  /* 0x0000001c030c7224 */ /* 0x000fe400078e02ff */
[----:B------:R-:W-:Y:S02]  /*11c0*/  IMAD.MOV.U32 R28, RZ, RZ, 0x1 ;  /* 0x00000001ff1c7424 */ /* 0x000fe400078e00ff */
[----:B------:R-:W-:Y:S02]  /*11d0*/  IMAD R3, R13, R29, R12 ;  /* 0x0000001d0d037224 */ /* 0x000fe400078e020c */
[----:B------:R-:W-:Y:S01]  /*11e0*/  IMAD.MOV.U32 R12, RZ, RZ, -0x1 ;  /* 0xffffffffff0c7424 */ /* 0x000fe200078e00ff */
[----:B------:R-:W3:Y:S01]  /*11f0*/  LDC R31, c[0x0][0x658] ;  /* 0x00019600ff1f7b82 */ /* 0x000ee20000000800 */
[----:B------:R-:W-:Y:S01]  /*1200*/  IMAD.IADD R3, R11, 0x1, R3 ;  /* 0x000000010b037824 */ /* 0x000fe200078e0203 */
[----:B-1----:R-:W-:-:S04]  /*1210*/  ISETP.NE.U32.AND P0, PT, R32, RZ, PT ;  /* 0x000000ff2000720c */ /* 0x002fc80003f05070 */
[----:B------:R-:W-:Y:S02]  /*1220*/  ISETP.NE.AND.EX P0, PT, R33, RZ, PT, P0 ;  /* 0x000000ff2100720c */ /* 0x000fe40003f05300 */
[----:B------:R-:W1:Y:S01]  /*1230*/  LDC R24, c[0x0][0x600] ;  /* 0x00018000ff187b82 */ /* 0x000e620000000800 */
[-CC-:B0-----:R-:W-:Y:S02]  /*1240*/  SHF.R.U64 R27, R10, R14.reuse, R3.reuse ;  /* 0x0000000e0a1b7219 */ /* 0x181fe40000001203 */
[----:B------:R-:W-:-:S05]  /*1250*/  SHF.R.U32.HI R10, RZ, R14, R3 ;  /* 0x0000000eff0a7219 */ /* 0x000fca0000011603 */
[----:B------:R-:W0:Y:S01]  /*1260*/  LDC R22, c[0x0][0x648] ;  /* 0x00019200ff167b82 */ /* 0x000e220000000800 */
[-CC-:B--2---:R-:W-:Y:S02]  /*1270*/  SHF.R.U64 R35, R27, R15.reuse, R10.reuse ;  /* 0x0000000f1b237219 */ /* 0x184fe4000000120a */
[----:B------:R-:W-:-:S05]  /*1280*/  SHF.R.U32.HI R10, RZ, R15, R10 ;  /* 0x0000000fff0a7219 */ /* 0x000fca000001160a */
[----:B------:R-:W2:Y:S01]  /*1290*/  LDC R26, c[0x0][0x638] ;  /* 0x00018e00ff1a7b82 */ /* 0x000ea20000000800 */
[-CC-:B---3--:R-:W-:Y:S02]  /*12a0*/  SHF.R.U64 R34, R35, R31.reuse, R10.reuse ;  /* 0x0000001f23227219 */ /* 0x188fe4000000120a */
[-C--:B------:R-:W-:Y:S02]  /*12b0*/  SHF.L.U32 R3, R12, R31.reuse, RZ ;  /* 0x0000001f0c037219 */ /* 0x080fe400000006ff */
[----:B------:R-:W-:Y:S01]  /*12c0*/  SHF.R.U32.HI R11, RZ, R31, R10 ;  /* 0x0000001fff0b7219 */ /* 0x000fe2000001160a */
[----:B------:R-:W-:Y:S01]  /*12d0*/  IMAD.MOV.U32 R10, RZ, RZ, R34 ;  /* 0x000000ffff0a7224 */ /* 0x000fe200078e0022 */
[----:B------:R-:W-:Y:S01]  /*12e0*/  LOP3.LUT R18, RZ, R3, RZ, 0x33, !PT ;  /* 0x00000003ff127212 */ /* 0x000fe200078e33ff */
[----:B------:R-:W3:Y:S01]  /*12f0*/  LDC R29, c[0x0][0x610] ;  /* 0x00018400ff1d7b82 */ /* 0x000ee20000000800 */
[----:B------:R-:W-:Y:S05]  /*1300*/  @!P0 BRA `(.L_x_15) ;  /* 0x0000000000288947 */ /* 0x000fea0003800000 */
[----:B------:R-:W4:Y:S02]  /*1310*/  LDC R3, c[0x0][0x64c] ;  /* 0x00019300ff037b82 */ /* 0x000f240000000800 */
[----:B----4-:R-:W-:-:S05]  /*1320*/  IADD3 R3, P0, R34, R3, RZ ;  /* 0x0000000322037210 */ /* 0x010fca0007f1e0ff */
[----:B------:R-:W-:-:S04]  /*1330*/  IMAD.X R19, RZ, RZ, R11, P0 ;  /* 0x000000ffff137224 */ /* 0x000fc800000e060b */
[----:B------:R-:W-:-:S04]  /*1340*/  IMAD.WIDE.U32 R10, R19, R32, RZ ;  /* 0x00000020130a7225 */ /* 0x000fc800078e00ff */
[----:B------:R-:W-:-:S04]  /*1350*/  IMAD.WIDE.U32 R12, P0, R3, R33, R10 ;  /* 0x00000021030c7225 */ /* 0x000fc8000780000a */
[----:B------:R-:W-:-:S04]  /*1360*/  IMAD.WIDE.U32 R10, R3, R32, RZ ;  /* 0x00000020030a7225 */ /* 0x000fc800078e00ff */
[----:B------:R-:W-:Y:S01]  /*1370*/  IMAD.X R15, RZ, RZ, RZ, P0 ;  /* 0x000000ffff0f7224 */ /* 0x000fe200000e06ff */
[----:B------:R-:W-:Y:S01]  /*1380*/  IADD3 RZ, P0, R11, R12, RZ ;  /* 0x0000000c0bff7210 */ /* 0x000fe20007f1e0ff */
[----:B------:R-:W-:-:S04]  /*1390*/  IMAD.MOV.U32 R14, RZ, RZ, R13 ;  /* 0x000000ffff0e7224 */ /* 0x000fc800078e000d */
[----:B------:R-:W-:-:S08]  /*13a0*/  IMAD.WIDE.U32.X R10, R19, R33, R14, P0 ;  /* 0x00000021130a7225 */ /* 0x000fd000000e040e */
.L_x_15:
[----:B0-----:R-:W-:Y:S01]  /*13b0*/  SHF.R.U64 R7, R10, R22, R11 ;  /* 0x000000160a077219 */ /* 0x001fe2000000120b */
[----:B-1----:R-:W-:Y:S01]  /*13c0*/  VIADD R10, R24, 0xffffffff ;  /* 0xffffffff180a7836 */ /* 0x002fe20000000000 */
[----:B------:R-:W-:Y:S01]  /*13d0*/  SHF.L.U32 R3, R28, R31, RZ ;  /* 0x0000001f1c037219 */ /* 0x000fe200000006ff */
[----:B------:R-:W-:Y:S01]  /*13e0*/  @P1 IMAD R21, R25, R20, R6 ;  /* 0x0000001419151224 */ /* 0x000fe200078e0206 */
[----:B------:R-:W-:Y:S01]  /*13f0*/  LOP3.LUT R18, R35, R18, RZ, 0xc0, !PT ;  /* 0x0000001223127212 */ /* 0x000fe200078ec0ff */
[----:B------:R-:W-:Y:S02]  /*1400*/  IMAD.MOV R11, RZ, RZ, -R7 ;  /* 0x000000ffff0b7224 */ /* 0x000fe400078e0a07 */
[----:B------:R-:W-:Y:S02]  /*1410*/  IMAD.MOV.U32 R6, RZ, RZ, 0x1 ;  /* 0x00000001ff067424 */ /* 0x000fe400078e00ff */
[----:B------:R-:W-:Y:S01]  /*1420*/  IMAD R18, R3, R7, R18 ;  /* 0x0000000703127224 */ /* 0x000fe200078e0212 */
[----:B------:R-:W-:Y:S01]  /*1430*/  LOP3.LUT R7, R27, R10, RZ, 0xc0, !PT ;  /* 0x0000000a1b077212 */ /* 0x000fe200078ec0ff */
[----:B--2---:R-:W-:-:S02]  /*1440*/  IMAD R3, R11, R26, R34 ;  /* 0x0000001a0b037224 */ /* 0x004fc400078e0222 */
[----:B---3--:R-:W-:Y:S02]  /*1450*/  IMAD R22, R18, R29, R21 ;  /* 0x0000001d12167224 */ /* 0x008fe400078e0215 */
[----:B------:R-:W-:Y:S01]  /*1460*/  IMAD R7, R3, R24, R7 ;  /* 0x0000001803077224 */ /* 0x000fe200078e0207 */
[----:B------:R-:W-:Y:S01]  /*1470*/  PRMT R3, R6, 0x7610, R3 ;  /* 0x0000761006037816 */ /* 0x000fe20000000003 */
[----:B------:R-:W-:-:S03]  /*1480*/  IMAD.MOV.U32 R18, RZ, RZ, R30 ;  /* 0x000000ffff127224 */ /* 0x000fc600078e001e */
[----:B------:R-:W-:Y:S02]  /*1490*/  SEL R19, R7, R22, !P1 ;  /* 0x0000001607137207 */ /* 0x000fe40004800000 */
[----:B------:R-:W-:-:S07]  /*14a0*/  SEL R22, R22, R7, !P1 ;  /* 0x0000000716167207 */ /* 0x000fce0004800000 */
.L_x_13:
[----:B------:R-:W-:Y:S05]  /*14b0*/  @!P2 BRA `(.L_x_16) ;  /* 0x00000000000ca947 */ /* 0x000fea0003800000 */
[----:B------:R-:W-:Y:S01]  /*14c0*/  UCGABAR_WAIT ;  /* 0x0000000000007dc7 */ /* 0x000fe20008000000 */
[----:B------:R-:W-:Y:S01]  /*14d0*/  CCTL.IVALL ;  /* 0x00000000ff00798f */ /* 0x000fe20002000000 */
[----:B------:R-:W-:Y:S05]  /*14e0*/  BRA `(.L_x_17) ;  /* 0x0000000000047947 */ /* 0x000fea0003800000 */
.L_x_16:
[----:B------:R-:W-:Y:S06]  /*14f0*/  BAR.SYNC.DEFER_BLOCKING 0x0 ;  /* 0x0000000000007b1d */ /* 0x000fec0000010000 */
.L_x_17:
[----:B------:R-:W-:Y:S05]  /*1500*/  @!P4 BRA `(.L_x_18) ;  /* 0x000000440034c947 */ /* 0x000fea0003800000 */
[----:B------:R-:W-:-:S13]  /*1510*/  ISETP.GT.U32.AND P0, PT, R36, 0x1, PT ;  /* 0x000000012400780c */ /* 0x000fda0003f04070 */
[----:B------:R-:W-:Y:S05]  /*1520*/  @P0 EXIT ;  /* 0x000000000000094d */ /* 0x000fea0003800000 */
.L_x_19:
[----:B------:R-:W-:-:S08]  /*1530*/  NOP ;  /* 0x0000000000007918 */ /* 0x000fd00000000000 */
[----:B------:R-:W1:Y:S02]  /*1540*/  USETMAXREG.TRY_ALLOC.CTAPOOL UP0, 0xe8 ;  /* 0x000000e8000079c8 */ /* 0x000e640008000600 */
[----:B-1----:R-:W-:-:S13]  /*1550*/  PLOP3.LUT P0, PT, PT, PT, UP0, 0x80, 0x0 ;  /* 0x000000000000781c */ /* 0x002fda0003f0f008 */
[----:B------:R-:W-:Y:S05]  /*1560*/  @!P0 BRA `(.L_x_19) ;  /* 0xfffffffc00f08947 */ /* 0x000fea000383ffff */
[----:B------:R-:W-:-:S13]  /*1570*/  LOP3.LUT P0, RZ, R3, 0xff, RZ, 0xc0, !PT ;  /* 0x000000ff03ff7812 */ /* 0x000fda000780c0ff */
[----:B------:R-:W-:Y:S05]  /*1580*/  @!P0 EXIT ;  /* 0x000000000000894d */ /* 0x000fea0003800000 */
[----:B------:R-:W2:Y:S01]  /*1590*/  LDL.64 R10, [R1] ;  /* 0x00000000010a7983 */ /* 0x000ea20000100a00 */
[----:B------:R-:W1:Y:S01]  /*15a0*/  S2UR UR4, SR_CgaCtaId ;  /* 0x00000000000479c3 */ /* 0x000e620000008800 */
[CC--:B------:R-:W-:Y:S01]  /*15b0*/  LEA.HI R3, R8.reuse, R5.reuse, RZ, 0x2 ;  /* 0x0000000508037211 */ /* 0x0c0fe200078f10ff */
[----:B------:R-:W-:Y:S01]  /*15c0*/  UMOV UR40, 0x400 ;  /* 0x0000040000287882 */ /* 0x000fe20000000000 */
[----:B------:R-:W-:Y:S01]  /*15d0*/  UISETP.LT.AND UP0, UPT, UR38, 0x1, UPT ;  /* 0x000000012600788c */ /* 0x000fe2000bf01270 */
[----:B------:R-:W-:Y:S01]  /*15e0*/  LEA.HI R8, R8, R5, RZ, 0x5 ;  /* 0x0000000508087211 */ /* 0x000fe200078f28ff */
[----:B------:R-:W-:Y:S01]  /*15f0*/  UIADD3 UR5, UR43, -0x1, URZ ;  /* 0xffffffff2b057890 */ /* 0x000fe2000fffe03f */
[--C-:B------:R-:W-:Y:S01]  /*1600*/  SHF.R.S32.HI R68, RZ, 0x2, R3.reuse ;  /* 0x00000002ff447819 */ /* 0x100fe20000011403 */
[----:B------:R-:W-:Y:S01]  /*1610*/  USEL UR42, UR38, 0x1, UP0 ;  /* 0x00000001262a7887 */ /* 0x000fe20008000000 */
[----:B------:R-:W3:Y:S01]  /*1620*/  LDC R6, c[0x0][0x658] ;  /* 0x00019600ff067b82 */ /* 0x000ee20000000800 */
[----:B------:R-:W-:Y:S01]  /*1630*/  SHF.R.S32.HI R7, RZ, 0x1f, R3 ;  /* 0x0000001fff077819 */ /* 0x000fe20000011403 */
[----:B------:R-:W-:Y:S01]  /*1640*/  UISETP.NE.AND UP0, UPT, UR5, URZ, UPT ;  /* 0x0000003f0500728c */ /* 0x000fe2000bf05270 */
[----:B------:R-:W-:Y:S01]  /*1650*/  LOP3.LUT R4, R3, 0xfffffffc, RZ, 0xc0, !PT ;  /* 0xfffffffc03047812 */ /* 0x000fe200078ec0ff */
[----:B------:R-:W-:Y:S01]  /*1660*/  ULDC UR8, c[0x0][0x284] ;  /* 0x0000a10000087ab9 */ /* 0x000fe20000000800 */
[----:B------:R-:W-:Y:S01]  /*1670*/  LEA.HI R7, R7, R68, RZ, 0x3 ;  /* 0x0000004407077211 */ /* 0x000fe200078f18ff */
[----:B------:R-:W-:Y:S01]  /*1680*/  USEL UR7, URZ, 0x1, UP0 ;  /* 0x000000013f077887 */ /* 0x000fe20008000000 */
[----:B------:R-:W-:Y:S01]  /*1690*/  SHF.R.S32.HI R3, RZ, 0x5, R8 ;  /* 0x00000005ff037819 */ /* 0x000fe20000011408 */
[----:B------:R-:W4:Y:S01]  /*16a0*/  LDC R9, c[0x0][0x288] ;  /* 0x0000a200ff097b82 */ /* 0x000f220000000800 */
[----:B------:R-:W-:Y:S01]  /*16b0*/  LOP3.LUT R7, R7, 0xfffffff8, RZ, 0xc0, !PT ;  /* 0xfffffff807077812 */ /* 0x000fe200078ec0ff */
[----:B------:R-:W-:Y:S01]  /*16c0*/  IMAD.IADD R4, R5, 0x1, -R4 ;  /* 0x0000000105047824 */ /* 0x000fe200078e0a04 */
[----:B------:R-:W-:Y:S01]  /*16d0*/  USHF.L.U32 UR39, UR38, 0x1, URZ ;  /* 0x0000000126277899 */ /* 0x000fe2000800063f */
[----:B------:R-:W-:Y:S01]  /*16e0*/  IMAD.MOV.U32 R5, RZ, RZ, -0x1 ;  /* 0xffffffffff057424 */ /* 0x000fe200078e00ff */
[----:B------:R-:W-:Y:S01]  /*16f0*/  UIADD3 UR42, -UR42, UR38, URZ ;  /* 0x000000262a2a7290 */ /* 0x000fe2000fffe13f */
[----:B------:R-:W-:Y:S01]  /*1700*/  IMAD.IADD R68, R68, 0x1, -R7 ;  /* 0x0000000144447824 */ /* 0x000fe200078e0a07 */
[----:B-1----:R-:W-:Y:S01]  /*1710*/  ULEA UR40, UR4, UR40, 0x18 ;  /* 0x0000002804287291 */ /* 0x002fe2000f8ec03f */
[----:B------:R-:W-:Y:S01]  /*1720*/  IMAD.SHL.U32 R70, R4, 0x2, RZ ;  /* 0x0000000204467824 */ /* 0x000fe200078e00ff */
[----:B------:R-:W-:-:S02]  /*1730*/  USHF.L.U32 UR4, UR5, 0x3, URZ ;  /* 0x0000000305047899 */ /* 0x000fc4000800063f */
[--C-:B------:R-:W-:Y:S01]  /*1740*/  SHF.R.S32.HI R69, RZ, 0x1f, R68.reuse ;  /* 0x0000001fff457819 */ /* 0x100fe20000011444 */
[----:B------:R-:W-:Y:S01]  /*1750*/  UIADD3 UR5, UR40, 0x18200, URZ ;  /* 0x0001820028057890 */ /* 0x000fe2000fffe03f */
[--C-:B------:R-:W-:Y:S01]  /*1760*/  IMAD R75, R3, -0x10, -R68.reuse ;  /* 0xfffffff0034b7824 */ /* 0x100fe200078e0a44 */
[----:B------:R-:W-:Y:S01]  /*1770*/  UIADD3 UR6, UR40, 0x200, URZ ;  /* 0x0000020028067890 */ /* 0x000fe2000fffe03f */
[----:B------:R-:W-:Y:S01]  /*1780*/  IMAD.U32 R77, RZ, RZ, UR7 ;  /* 0x00000007ff4d7e24 */ /* 0x000fe2000f8e00ff */
[----:B------:R-:W-:Y:S01]  /*1790*/  USHF.R.U32.HI UR5, URZ, 0x4, UR5 ;  /* 0x000000043f057899 */ /* 0x000fe20008011605 */
[----:B---3--:R-:W-:Y:S01]  /*17a0*/  SHF.L.U32 R5, R5, R6, RZ ;  /* 0x0000000605057219 */ /* 0x008fe200000006ff */
[----:B------:R-:W-:Y:S01]  /*17b0*/  USHF.R.U32.HI UR6, URZ, 0x4, UR6 ;  /* 0x000000043f067899 */ /* 0x000fe20008011606 */
[----:B------:R-:W-:Y:S01]  /*17c0*/  IMAD.WIDE R68, R3, 0x10, R68 ;  /* 0x0000001003447825 */ /* 0x000fe200078e0244 */
[----:B------:R-:W-:Y:S01]  /*17d0*/  UIADD3 UR41, UR40, 0xd0, URZ ;  /* 0x000000d028297890 */ /* 0x000fe2000fffe03f */
[----:B------:R-:W-:Y:S01]  /*17e0*/  LOP3.LUT R73, RZ, R5, RZ, 0x33, !PT ;  /* 0x00000005ff497212 */ /* 0x000fe200078e33ff */
[----:B------:R-:W-:Y:S01]  /*17f0*/  ULOP3.LUT UR4, UR4, 0x8, URZ, 0xc0, !UPT ;  /* 0x0000000804047892 */ /* 0x000fe2000f8ec03f */
[----:B------:R-:W-:Y:S01]  /*1800*/  SHF.R.S32.HI R71, RZ, 0x1f, R70 ;  /* 0x0000001fff477819 */ /* 0x000fe20000011446 */
[----:B------:R-:W-:Y:S01]  /*1810*/  ULOP3.LUT UR5, UR5, 0x3fff, URZ, 0xc0, !UPT ;  /* 0x00003fff05057892 */ /* 0x000fe2000f8ec03f */
[----:B----4-:R-:W-:Y:S01]  /*1820*/  IMAD R72, R4, -0x2, R9 ;  /* 0xfffffffe04487824 */ /* 0x010fe200078e0209 */
[----:B------:R-:W-:Y:S01]  /*1830*/  ULOP3.LUT UR6, UR6, 0x3fff, URZ, 0xc0, !UPT ;  /* 0x00003fff06067892 */ /* 0x000fe2000f8ec03f */
[----:B------:R-:W-:Y:S01]  /*1840*/  VIADD R75, R75, UR8 ;  /* 0x000000084b4b7c36 */ /* 0x000fe20008000000 */
[----:B------:R-:W-:-:S02]  /*1850*/  ULEA UR43, UR43, UR41, 0x3 ;  /* 0x000000292b2b7291 */ /* 0x000fc4000f8e183f */
[----:B------:R-:W-:Y:S02]  /*1860*/  ULOP3.LUT UR44, UR4, 0x8, URZ, 0x3c, !UPT ;  /* 0x00000008042c7892 */ /* 0x000fe4000f8e3c3f */
[----:B------:R-:W-:Y:S02]  /*1870*/  ULOP3.LUT UR45, UR4, 0x18, URZ, 0x3c, !UPT ;  /* 0x00000018042d7892 */ /* 0x000fe4000f8e3c3f */
[----:B------:R-:W-:Y:S02]  /*1880*/  ULOP3.LUT UR46, UR5, 0x10000, URZ, 0xfc, !UPT ;  /* 0x00010000052e7892 */ /* 0x000fe4000f8efc3f */
[----:B------:R-:W-:Y:S01]  /*1890*/  ULOP3.LUT UR47, UR6, 0x10000, URZ, 0xfc, !UPT ;  /* 0x00010000062f7892 */ /* 0x000fe2000f8efc3f */
[----:B--2---:R-:W-:-:S11]  /*18a0*/  SHF.L.U64.HI R74, R10, 0x1, R0 ;  /* 0x000000010a4a7819 */ /* 0x004fd60000010200 */
.L_x_123:
[----:B------:R-:W-:-:S04]  /*18b0*/  SHF.L.U32 R0, R77, 0x1f, RZ ;  /* 0x0000001f4d007819 */ /* 0x000fc800000006ff */
[----:B-1----:R-:W1:Y:S02]  /*18c0*/  SYNCS.PHASECHK.TRANS64.TRYWAIT P0, [UR43+-0x8], R0 ;  /* 0xfffff800ff0075a7 */ /* 0x002e64000800016b */
[----:B-1--4-:R-:W-:Y:S05]  /*18d0*/  @!P0 BRA `(.L_x_20) ;  /* 0x0000005400688947 */ /* 0x012fea0003800000 */
.L_x_153:
[----:B------:R-:W-:Y:S02]  /*18e0*/  ULDC UR4, c[0x0][0x28c] ;  /* 0x0000a30000047ab9 */ /* 0x000fe40000000800 */
[----:B------:R-:W-:-:S13]  /*18f0*/  ISETP.LT.AND P0, PT, RZ, UR4, PT ;  /* 0x00000004ff007c0c */ /* 0x000fda000bf01270 */
[----:B------:R-:W-:Y:S05]  /*1900*/  @P0 BRA `(.L_x_21) ;  /* 0x0000000000400947 */ /* 0x000fea0003800000 */
[----:B-1----:R-:W-:Y:S01]  /*1910*/  MOV R0, 0x0 ;  /* 0x0000000000007802 */ /* 0x002fe20000000f00 */
[----:B------:R-:W-:Y:S01]  /*1920*/  ULDC.64 UR4, c[0x4][0x68] ;  /* 0x01001a0000047ab9 */ /* 0x000fe20000000a00 */
[----:B------:R-:W-:Y:S01]  /*1930*/  ULDC.64 UR6, c[0x4][0x8] ;  /* 0x0100020000067ab9 */ /* 0x000fe20000000a00 */
[----:B------:R-:W-:Y:S01]  /*1940*/  IMAD.U32 R4, RZ, RZ, UR4 ;  /* 0x00000004ff047e24 */ /* 0x000fe2000f8e00ff */
[----:B------:R1:W2:Y:S01]  /*1950*/  LDC.64 R14, c[0x4][R0] ;  /* 0x01000000000e7b82 */ /* 0x0002a20000000a00 */
[----:B------:R-:W-:Y:S01]  /*1960*/  IMAD.U32 R5, RZ, RZ, UR5 ;  /* 0x00000005ff057e24 */ /* 0x000fe2000f8e00ff */
[----:B------:R-:W-:Y:S01]  /*1970*/  ULDC.64 UR4, c[0x4][0x70] ;  /* 0x01001c0000047ab9 */ /* 0x000fe20000000a00 */
[----:B------:R-:W-:Y:S02]  /*1980*/  IMAD.U32 R10, RZ, RZ, UR6 ;  /* 0x00000006ff0a7e24 */ /* 0x000fe4000f8e00ff */
[----:B------:R-:W-:Y:S02]  /*1990*/  IMAD.U32 R6, RZ, RZ, UR4 ;  /* 0x00000004ff067e24 */ /* 0x000fe4000f8e00ff */
[----:B------:R-:W-:-:S02]  /*19a0*/  IMAD.U32 R7, RZ, RZ, UR5 ;  /* 0x00000005ff077e24 */ /* 0x000fc4000f8e00ff */
[----:B------:R-:W-:Y:S02]  /*19b0*/  IMAD.U32 R11, RZ, RZ, UR7 ;  /* 0x00000007ff0b7e24 */ /* 0x000fe4000f8e00ff */
[----:B------:R-:W-:Y:S02]  /*19c0*/  IMAD.MOV.U32 R8, RZ, RZ, 0x1e1 ;  /* 0x000001e1ff087424 */ /* 0x000fe400078e00ff */
[----:B0-----:R-:W-:Y:S02]  /*19d0*/  IMAD.MOV.U32 R12, RZ, RZ, 0x1 ;  /* 0x00000001ff0c7424 */ /* 0x001fe400078e00ff */
[----:B-1----:R-:W-:-:S07]  /*19e0*/  IMAD.MOV.U32 R13, RZ, RZ, RZ ;  /* 0x000000ffff0d7224 */ /* 0x002fce00078e00ff */
[----:B------:R-:W-:-:S07]  /*19f0*/  LEPC R20, `(.L_x_21) ;  /* 0x000000001014794e */ /* 0x000fce0000000000 */
[----:B--2--5:R-:W-:Y:S05]  /*1a00*/  CALL.ABS.NOINC R14 ;  /* 0x000000000e007343 */ /* 0x024fea0003c00000 */
.L_x_21:
[----:B-1----:R-:W-:-:S04]  /*1a10*/  LOP3.LUT R0, R23, 0x1, RZ, 0xfc, !PT ;  /* 0x0000000117007812 */ /* 0x002fc800078efcff */
[----:B------:R-:W-:-:S13]  /*1a20*/  ISETP.NE.AND P0, PT, R0, 0x3, PT ;  /* 0x000000030000780c */ /* 0x000fda0003f05270 */
[----:B------:R-:W-:Y:S05]  /*1a30*/  @!P0 BRA `(.L_x_22) ;  /* 0x0000000000048947 */ /* 0x000fea0003800000 */
[----:B------:R-:W-:Y:S01]  /*1a40*/  BPT.TRAP 0x1 ;  /* 0x000000040000795c */ /* 0x000fe20000300000 */
.L_x_22:
[----:B------:R-:W-:Y:S02]  /*1a50*/  IMAD.U32 R3, RZ, RZ, UR36 ;  /* 0x00000024ff037e24 */ /* 0x000fe4000f8e00ff */
[----:B------:R-:W-:-:S03]  /*1a60*/  IMAD.U32 R0, RZ, RZ, UR37 ;  /* 0x00000025ff007e24 */ /* 0x000fc6000f8e00ff */
[----:B------:R-:W-:Y:S02]  /*1a70*/  LEA R3, R3, UR40, 0x3 ;  /* 0x0000002803037c11 */ /* 0x000fe4000f8e18ff */
[----:B------:R-:W-:-:S04]  /*1a80*/  SHF.L.U32 R0, R0, 0x1f, RZ ;  /* 0x0000001f00007819 */ /* 0x000fc800000006ff */
[----:B------:R1:W2:Y:S01]  /*1a90*/  SYNCS.PHASECHK.TRANS64.TRYWAIT P1, [R3+URZ], R0 ;  /* 0x00000000030075a7 */ /* 0x0002a2000802017f */
[----:B------:R-:W-:Y:S05]  /*1aa0*/  @!P0 BRA `(.L_x_23) ;  /* 0x0000000000048947 */ /* 0x000fea0003800000 */
[----:B------:R-:W-:Y:S01]  /*1ab0*/  BPT.TRAP 0x1 ;  /* 0x000000040000795c */ /* 0x000fe20000300000 */
.L_x_23:
[----:B--2---:R-:W-:Y:S05]  /*1ac0*/  @P1 BRA `(.L_x_24) ;  /* 0x0000000000081947 */ /* 0x004fea0003800000 */
[----:B------:R-:W2:Y:S02]  /*1ad0*/  SYNCS.PHASECHK.TRANS64.TRYWAIT P1, [R3+URZ], R0 ;  /* 0x00000000030075a7 */ /* 0x000ea4000802017f */
[----:B--2---:R-:W-:Y:S05]  /*1ae0*/  @!P1 BRA `(.L_x_25) ;  /* 0x0000005000fc9947 */ /* 0x004fea0003800000 */
.L_x_24:
[----:B------:R-:W-:Y:S05]  /*1af0*/  WARPSYNC.ALL ;  /* 0x0000000000007948 */ /* 0x000fea0003800000 */
[----:B------:R-:W-:Y:S01]  /*1b00*/  ULEA UR9, UR36, UR47, 0x9 ;  /* 0x0000002f24097291 */ /* 0x000fe2000f8e483f */
[----:B------:R-:W-:Y:S01]  /*1b10*/  WARPGROUP.ARRIVE ;  /* 0x00000000000079c5 */ /* 0x000fe20000000000 */
[----:B------:R-:W-:Y:S01]  /*1b20*/  UIMAD UR8, UR36, 0x280, UR46 ;  /* 0x00000280240878a4 */ /* 0x000fe2000f8e022e */
[----:B-12---:R-:W-:Y:S01]  /*1b30*/  IMAD.U32 R0, RZ, RZ, UR42 ;  /* 0x0000002aff007e24 */ /* 0x006fe2000f8e00ff */
[----:B------:R-:W-:Y:S01]  /*1b40*/  UMOV UR5, 0x40000040 ;  /* 0x4000004000057882 */ /* 0x000fe20000000000 */
[----:B------:R-:W-:Y:S01]  /*1b50*/  UMOV UR7, 0x40000040 ;  /* 0x4000004000077882 */ /* 0x000fe20000000000 */
[----:B------:R-:W-:Y:S01]  /*1b60*/  UIADD3 UR10, UR8, 0x80, URZ ;  /* 0x00000080080a7890 */ /* 0x000fe2000fffe03f */
[----:B------:R-:W-:-:S02]  /*1b70*/  UMOV UR4, UR9 ;  /* 0x0000000900047c82 */ /* 0x000fc40008000000 */
[----:B------:R-:W-:Y:S01]  /*1b80*/  UMOV UR6, UR8 ;  /* 0x0000000800067c82 */ /* 0x000fe20008000000 */
[----:B------:R-:W-:Y:S01]  /*1b90*/  UIADD3 UR11, UR8, 0x100, URZ ;  /* 0x00000100080b7890 */ /* 0x000fe2000fffe03f */
[----:B------:R-:W-:Y:S01]  /*1ba0*/  IGMMA.64x16x32.S8.S8 R56, gdesc[UR4], RZ, !UPT, gsb0 ;  /* 0x00600000043879f1 */ /* 0x000fe2000c0410ff */
[----:B------:R-:W-:Y:S01]  /*1bb0*/  UMOV UR7, 0x40000040 ;  /* 0x4000004000077882 */ /* 0x000fe20000000000 */
[----:B------:R-:W-:Y:S01]  /*1bc0*/  UMOV UR6, UR10 ;  /* 0x0000000a00067c82 */ /* 0x000fe20008000000 */
[----:B------:R-:W-:Y:S01]  /*1bd0*/  UIADD3 UR12, UR8, 0x180, URZ ;  /* 0x00000180080c7890 */ /* 0x000fe2000fffe03f */
[----:B------:R-:W-:Y:S01]  /*1be0*/  ISETP.GE.AND P1, PT, R0, 0x1, PT ;  /* 0x000000010000780c */ /* 0x000fe20003f26270 */
[----:B------:R-:W-:Y:S01]  /*1bf0*/  UIADD3 UR10, UR8, 0x200, URZ ;  /* 0x00000200080a7890 */ /* 0x000fe2000fffe03f */
[----:B------:R-:W-:Y:S02]  /*1c00*/  WARPGROUP.DEPBAR.LE gsb0, 0x0 ;  /* 0x00008000000079c5 */ /* 0x000fe40000010000 */
[----:B------:R-:W-:-:S06]  /*1c10*/  WARPGROUP.ARRIVE ;  /* 0x00000000000079c5 */ /* 0x000fcc0000000000 */
[----:B------:R-:W-:Y:S01]  /*1c20*/  IGMMA.64x16x32.S8.S8 R48, gdesc[UR4], RZ, !UPT, gsb0 ;  /* 0x00600000043079f1 */ /* 0x000fe2000c0410ff */
[----:B------:R-:W-:Y:S01]  /*1c30*/  UMOV UR6, UR11 ;  /* 0x0000000b00067c82 */ /* 0x000fe20008000000 */
[----:B------:R-:W-:Y:S01]  /*1c40*/  UMOV UR7, 0x40000040 ;  /* 0x4000004000077882 */ /* 0x000fe20000000000 */
        /* <DEDUP_REMOVED lines=16> */
[----:B------:R-:W-:Y:S02]  /*1d50*/  UIADD3 UR4, UR9, 0x2, URZ ;  /* 0x0000000209047890 */ /* 0x000fe4000fffe03f */
[----:B------:R-:W-:Y:S01]  /*1d60*/  UIADD3 UR6, UR8, 0x2, URZ ;  /* 0x0000000208067890 */ /* 0x000fe2000fffe03f */
[----:B------:R-:W-:Y:S01]  /*1d70*/  UMOV UR5, 0x40000040 ;  /* 0x4000004000057882 */ /* 0x000fe20000000000 */
[----:B------:R-:W-:Y:S01]  /*1d80*/  UMOV UR7, 0x40000040 ;  /* 0x4000004000077882 */ /* 0x000fe20000000000 */
[----:B------:R-:W-:Y:S02]  /*1d90*/  WARPGROUP.DEPBAR.LE gsb0, 0x0 ;  /* 0x00008000000079c5 */ /* 0x000fe40000010000 */
[----:B------:R-:W-:-:S06]  /*1da0*/  WARPGROUP.ARRIVE ;  /* 0x00000000000079c5 */ /* 0x000fcc0000000000 */
[----:B------:R-:W-:Y:S01]  /*1db0*/  IGMMA.64x16x32.S8.S8 R56, gdesc[UR4], R56, gsb0 ;  /* 0x00600000043879f1 */ /* 0x000fe20008041038 */
[----:B------:R-:W-:Y:S01]  /*1dc0*/  UMOV UR6, UR10 ;  /* 0x0000000a00067c82 */ /* 0x000fe20008000000 */
[----:B------:R-:W-:Y:S01]  /*1dd0*/  UMOV UR7, 0x40000040 ;  /* 0x4000004000077882 */ /* 0x000fe20000000000 */
[----:B------:R-:W-:Y:S01]  /*1de0*/  UIADD3 UR10, UR8, 0x202, URZ ;  /* 0x00000202080a7890 */ /* 0x000fe2000fffe03f */
        /* <DEDUP_REMOVED lines=55> */
[----:B------:R-:W-:Y:S02]  /*2160*/  UIADD3 UR9, UR8, 0x86, URZ ;  /* 0x0000008608097890 */ /* 0x000fe4000fffe03f */
        /* <DEDUP_REMOVED lines=23> */
[----:B------:R-:W-:Y:S03]  /*22e0*/  IGMMA.64x16x32.S8.S8 R24, gdesc[UR4], R24, gsb0 ;  /* 0x00600000041879f1 */ /* 0x000fe60008041018 */
[----:B------:R-:W-:Y:S02]  /*22f0*/  WARPGROUP.DEPBAR.LE gsb0, 0x0 ;  /* 0x00008000000079c5 */ /* 0x000fe40000010000 */
[----:B------:R-:W-:Y:S05]  /*2300*/  @!P1 BRA `(.L_x_26) ;  /* 0x0000000800949947 */ /* 0x000fea0003800000 */
[----:B------:R-:W-:Y:S01]  /*2310*/  UIADD3 UR4, UR36, 0x1, URZ ;  /* 0x0000000124047890 */ /* 0x000fe2000fffe03f */
[----:B------:R-:W-:Y:S02]  /*2320*/  IMAD.U32 R0, RZ, RZ, UR42 ;  /* 0x0000002aff007e24 */ /* 0x000fe4000f8e00ff */
[----:B------:R-:W-:Y:S01]  /*2330*/  IMAD.U32 R3, RZ, RZ, UR36 ;  /* 0x00000024ff037e24 */ /* 0x000fe2000f8e00ff */
[----:B------:R-:W-:-:S04]  /*2340*/  UISETP.NE.AND UP0, UPT, UR4, 0xc, UPT ;  /* 0x0000000c0400788c */ /* 0x000fc8000bf05270 */
[----:B------:R-:W-:Y:S02]  /*2350*/  USEL UR5, URZ, 0x1, UP0 ;  /* 0x000000013f057887 */ /* 0x000fe40008000000 */
[----:B------:R-:W-:Y:S02]  /*2360*/  USEL UR4, UR4, URZ, UP0 ;  /* 0x0000003f04047287 */ /* 0x000fe40008000000 */
[----:B------:R-:W-:-:S06]  /*2370*/  ULOP3.LUT UR5, UR37, UR5, URZ, 0x3c, !UPT ;  /* 0x0000000525057292 */ /* 0x000fcc000f8e3c3f */
[----:B------:R-:W-:-:S07]  /*2380*/  IMAD.U32 R6, RZ, RZ, UR5 ;  /* 0x00000005ff067e24 */ /* 0x000fce000f8e00ff */
.L_x_33:
[----:B------:R-:W-:Y:S05]  /*2390*/  @!P0 BRA `(.L_x_27) ;  /* 0x0000000000048947 */ /* 0x000fea0003800000 */
[----:B------:R-:W-:Y:S01]  /*23a0*/  BPT.TRAP 0x1 ;  /* 0x000000040000795c */ /* 0x000fe20000300000 */
.L_x_27:
[----:B------:R-:W-:Y:S01]  /*23b0*/  ULEA UR5, UR4, UR40, 0x3 ;  /* 0x0000002804057291 */ /* 0x000fe2000f8e183f */
[----:B------:R-:W-:-:S08]  /*23c0*/  SHF.L.U32 R4, R6, 0x1f, RZ ;  /* 0x0000001f06047819 */ /* 0x000fd000000006ff */
[----:B------:R1:W2:Y:S01]  /*23d0*/  SYNCS.PHASECHK.TRANS64.TRYWAIT P1, [UR5], R4 ;  /* 0x00000004ff0075a7 */ /* 0x0002a20008020145 */
[----:B------:R-:W-:Y:S05]  /*23e0*/  @!P0 BRA `(.L_x_28) ;  /* 0x0000000000048947 */ /* 0x000fea0003800000 */
[----:B------:R-:W-:Y:S01]  /*23f0*/  BPT.TRAP 0x1 ;  /* 0x000000040000795c */ /* 0x000fe20000300000 */
.L_x_28:
[----:B--2---:R-:W-:Y:S05]  /*2400*/  @P1 BRA `(.L_x_29) ;  /* 0x0000000000081947 */ /* 0x004fea0003800000 */
[----:B------:R-:W2:Y:S02]  /*2410*/  SYNCS.PHASECHK.TRANS64.TRYWAIT P1, [UR5], R4 ;  /* 0x00000004ff0075a7 */ /* 0x000ea40008020145 */
[----:B--2---:R-:W-:Y:S05]  /*2420*/  @!P1 BRA `(.L_x_30) ;  /* 0x0000004800c09947 */ /* 0x004fea0003800000 */
.L_x_29:
[----:B------:R-:W-:Y:S01]  /*2430*/  ULEA UR6, UR4, UR47, 0x9 ;  /* 0x0000002f04067291 */ /* 0x000fe2000f8e483f */
[----:B------:R-:W-:Y:S01]  /*2440*/  WARPGROUP.ARRIVE ;  /* 0x00000000000079c5 */ /* 0x000fe20000000000 */
[----:B------:R-:W-:Y:S01]  /*2450*/  UIMAD UR5, UR4, 0x280, UR46 ;  /* 0x00000280040578a4 */ /* 0x000fe2000f8e022e */
[----:B------:R-:W-:Y:S01]  /*2460*/  UMOV UR9, 0x40000040 ;  /* 0x4000004000097882 */ /* 0x000fe20000000000 */
[----:B------:R-:W-:Y:S02]  /*2470*/  UMOV UR11, 0x40000040 ;  /* 0x40000040000b7882 */ /* 0x000fe40000000000 */
[----:B------:R-:W-:Y:S01]  /*2480*/  UIADD3 UR7, UR5, 0x80, URZ ;  /* 0x0000008005077890 */ /* 0x000fe2000fffe03f */
[----:B------:R-:W-:Y:S02]  /*2490*/  UMOV UR8, UR6 ;  /* 0x0000000600087c82 */ /* 0x000fe40008000000 */
[----:B------:R-:W-:Y:S01]  /*24a0*/  UMOV UR10, UR5 ;  /* 0x00000005000a7c82 */ /* 0x000fe20008000000 */
[----:B------:R-:W-:Y:S01]  /*24b0*/  UIADD3 UR12, UR5, 0x100, URZ ;  /* 0x00000100050c7890 */ /* 0x000fe2000fffe03f */
[----:B------:R-:W-:Y:S01]  /*24c0*/  IGMMA.64x16x32.S8.S8 R56, gdesc[UR8], R56, gsb0 ;  /* 0x00600000083879f1 */ /* 0x000fe20008041038 */
[----:B------:R-:W-:Y:S01]  /*24d0*/  UMOV UR11, 0x40000040 ;  /* 0x40000040000b7882 */ /* 0x000fe20000000000 */
[----:B------:R-:W-:Y:S01]  /*24e0*/  UMOV UR10, UR7 ;  /* 0x00000007000a7c82 */ /* 0x000fe20008000000 */
[----:B------:R-:W-:-:S02]  /*24f0*/  UIADD3 UR13, UR5, 0x180, URZ ;  /* 0x00000180050d7890 */ /* 0x000fc4000fffe03f */
        /* <DEDUP_REMOVED lines=114> */
[----:B------:R-:W-:Y:S01]  /*2c20*/  BPT.TRAP 0x1 ;  /* 0x000000040000795c */ /* 0x000fe20000300000 */
.L_x_31:
[----:B------:R-:W-:-:S13]  /*2c30*/  ISETP.NE.AND P1, PT, R65, RZ, PT ;  /* 0x000000ff4100720c */ /* 0x000fda0003f25270 */
[----:B-12---:R-:W-:-:S05]  /*2c40*/  @P1 LEA R4, R3, UR40, 0x3 ;  /* 0x0000002803041c11 */ /* 0x006fca000f8e18ff */
[----:B------:R-:W-:-:S05]  /*2c50*/  @P1 VIADD R5, R4, 0x60 ;  /* 0x0000006004051836 */ /* 0x000fca0000000000 */
[----:B------:R-:W-:-:S04]  /*2c60*/  @P1 PRMT R5, R64, 0x654, R5 ;  /* 0x0000065440051816 */ /* 0x000fc80000000005 */
[----:B------:R1:W-:Y:S01]  /*2c70*/  @P1 SYNCS.ARRIVE.TRANS64.RED.A1T0 RZ, [R5+URZ], RZ ;  /* 0x000000ff05ff19a7 */ /* 0x0003e2000810043f */
[----:B------:R-:W-:-:S13]  /*2c80*/  ISETP.GT.U32.AND P1, PT, R23, 0x1, PT ;  /* 0x000000011700780c */ /* 0x000fda0003f24070 */
[----:B-1----:R-:W-:Y:S05]  /*2c90*/  @P1 BRA `(.L_x_32) ;  /* 0x0000000000041947 */ /* 0x002fea0003800000 */
[----:B------:R-:W-:Y:S01]  /*2ca0*/  BPT.TRAP 0x1 ;  /* 0x000000040000795c */ /* 0x000fe20000300000 */
.L_x_32:
[----:B------:R-:W-:Y:S01]  /*2cb0*/  UIADD3 UR4, UR4, 0x1, URZ ;  /* 0x0000000104047890 */ /* 0x000fe2000fffe03f */
[C---:B------:R-:W-:Y:S01]  /*2cc0*/  ISETP.GT.AND P2, PT, R0.reuse, 0x1, PT ;  /* 0x000000010000780c */ /* 0x040fe20003f44270 */
[----:B------:R-:W-:Y:S02]  /*2cd0*/  VIADD R3, R3, 0x1 ;  /* 0x0000000103037836 */ /* 0x000fe40000000000 */
[----:B------:R-:W-:Y:S01]  /*2ce0*/  UISETP.NE.AND UP0, UPT, UR4, 0xc, UPT ;  /* 0x0000000c0400788c */ /* 0x000fe2000bf05270 */
[----:B------:R-:W-:Y:S02]  /*2cf0*/  VIADD R0, R0, 0xffffffff ;  /* 0xffffffff00007836 */ /* 0x000fe40000000000 */
[C---:B------:R-:W-:Y:S01]  /*2d00*/  ISETP.NE.AND P1, PT, R3.reuse, 0xc, PT ;  /* 0x0000000c0300780c */ /* 0x040fe20003f25270 */
[----:B------:R-:W-:Y:S02]  /*2d10*/  USEL UR5, URZ, 0x1, UP0 ;  /* 0x000000013f057887 */ /* 0x000fe40008000000 */
[----:B------:R-:W-:Y:S01]  /*2d20*/  USEL UR4, UR4, URZ, UP0 ;  /* 0x0000003f04047287 */ /* 0x000fe20008000000 */
[----:B------:R-:W-:-:S03]  /*2d30*/  SEL R3, R3, RZ, P1 ;  /* 0x000000ff03037207 */ /* 0x000fc60000800000 */
[----:B------:R-:W-:Y:S01]  /*2d40*/  LOP3.LUT R6, R6, UR5, RZ, 0x3c, !PT ;  /* 0x0000000506067c12 */ /* 0x000fe2000f8e3cff */
[----:B------:R-:W-:Y:S07]  /*2d50*/  @P2 BRA `(.L_x_33) ;  /* 0xfffffff4008c2947 */ /* 0x000fee000383ffff */
.L_x_26:
[----:B------:R-:W1:Y:S01]  /*2d60*/  LDC R0, c[0x0][0x28c] ;  /* 0x0000a300ff007b82 */ /* 0x000e620000000800 */
[----:B------:R-:W-:-:S04]  /*2d70*/  IMAD.U32 R3, RZ, RZ, UR44 ;  /* 0x0000002cff037e24 */ /* 0x000fc8000f8e00ff */
[----:B------:R2:W-:Y:S01]  /*2d80*/  SYNCS.ARRIVE.TRANS64.A1T0 RZ, [R3+UR41], RZ ;  /* 0x000000ff03ff79a7 */ /* 0x0005e20008100029 */
[----:B-1----:R-:W-:-:S13]  /*2d90*/  ISETP.GE.AND P1, PT, R0, 0x1, PT ;  /* 0x000000010000780c */ /* 0x002fda0003f26270 */
[----:B--2---:R-:W-:Y:S05]  /*2da0*/  @!P1 BRA `(.L_x_34) ;  /* 0x0000000000449947 */ /* 0x004fea0003800000 */
[----:B------:R-:W-:Y:S05]  /*2db0*/  @!P0 BRA `(.L_x_35) ;  /* 0x0000000000048947 */ /* 0x000fea0003800000 */
[----:B------:R-:W-:Y:S01]  /*2dc0*/  BPT.TRAP 0x1 ;  /* 0x000000040000795c */ /* 0x000fe20000300000 */
.L_x_35:
[----:B------:R-:W-:-:S13]  /*2dd0*/  ISETP.NE.AND P0, PT, R65, RZ, PT ;  /* 0x000000ff4100720c */ /* 0x000fda0003f05270 */
[----:B------:R-:W-:-:S05]  /*2de0*/  VOTEU.ANY UP0, P0 ;  /* 0x00000000003f7886 */ /* 0x000fca0000000100 */
[----:B------:R-:W-:-:S06]  /*2df0*/  @UP0 UIADD3 UR4, UR36, UR42, URZ ;  /* 0x0000002a24040290 */ /* 0x000fcc000fffe03f */
[----:B------:R-:W-:Y:S02]  /*2e00*/  IMAD.U32 R4, RZ, RZ, UR4 ;  /* 0x00000004ff047e24 */ /* 0x000fe4000f8e00ff */
[----:B------:R-:W-:Y:S02]  /*2e10*/  IMAD.U32 R3, RZ, RZ, UR4 ;  /* 0x00000004ff037e24 */ /* 0x000fe4000f8e00ff */
[----:B------:R-:W-:-:S05]  /*2e20*/  @P0 IMAD.WIDE.U32 R4, R4, -0x55555555, RZ ;  /* 0xaaaaaaab04040825 */ /* 0x000fca00078e00ff */
[----:B------:R-:W-:-:S05]  /*2e30*/  @P0 SHF.R.U32.HI R0, RZ, 0x3, R5 ;  /* 0x00000003ff000819 */ /* 0x000fca0000011605 */
[----:B------:R-:W-:-:S05]  /*2e40*/  @P0 IMAD R0, R0, -0xc, R3 ;  /* 0xfffffff400000824 */ /* 0x000fca00078e0203 */
[----:B------:R-:W-:-:S05]  /*2e50*/  @P0 LEA R0, R0, UR40, 0x3 ;  /* 0x0000002800000c11 */ /* 0x000fca000f8e18ff */
[----:B------:R-:W-:-:S05]  /*2e60*/  @P0 VIADD R3, R0, 0x60 ;  /* 0x0000006000030836 */ /* 0x000fca0000000000 */
[----:B------:R-:W-:-:S04]  /*2e70*/  @P0 PRMT R3, R64, 0x654, R3 ;  /* 0x0000065440030816 */ /* 0x000fc80000000003 */
[----:B------:R1:W-:Y:S01]  /*2e80*/  @P0 SYNCS.ARRIVE.TRANS64.RED.A1T0 RZ, [R3+URZ], RZ ;  /* 0x000000ff03ff09a7 */ /* 0x0003e2000810043f */
[----:B------:R-:W-:-:S13]  /*2e90*/  ISETP.GT.U32.AND P0, PT, R23, 0x1, PT ;  /* 0x000000011700780c */ /* 0x000fda0003f04070 */
[----:B-1----:R-:W-:Y:S05]  /*2ea0*/  @P0 BRA `(.L_x_34) ;  /* 0x0000000000040947 */ /* 0x002fea0003800000 */
[----:B------:R-:W-:Y:S01]  /*2eb0*/  BPT.TRAP 0x1 ;  /* 0x000000040000795c */ /* 0x000fe20000300000 */
.L_x_34:
[----:B------:R-:W-:Y:S01]  /*2ec0*/  SHF.L.U32 R0, R77, 0x1f, RZ ;  /* 0x0000001f4d007819 */ /* 0x000fe200000006ff */
[----:B------:R-:W-:Y:S01]  /*2ed0*/  UIADD3 UR36, UR36, UR39, URZ ;  /* 0x0000002724247290 */ /* 0x000fe2000fffe03f */
[----:B0-----:R-:W-:Y:S01]  /*2ee0*/  IMAD R13, R19, 0x50, RZ ;  /* 0x00000050130d7824 */ /* 0x001fe200078e02ff */
[----:B------:R-:W-:Y:S01]  /*2ef0*/  UISETP.GE.U32.AND UP1, UPT, UR39, 0xc, UPT ;  /* 0x0000000c2700788c */ /* 0x000fe2000bf26070 */
[----:B------:R-:W0:Y:S01]  /*2f00*/  SYNCS.PHASECHK.TRANS64.TRYWAIT P0, [UR43+0x8], R0 ;  /* 0x00000800ff0075a7 */ /* 0x000e22000800016b */
[----:B------:R-:W-:Y:S01]  /*2f10*/  UISETP.GT.U32.AND UP0, UPT, UR36, 0xb, UPT ;  /* 0x0000000b2400788c */ /* 0x000fe2000bf04070 */
[----:B------:R-:W-:Y:S01]  /*2f20*/  SHF.R.S32.HI R11, RZ, 0x1f, R18 ;  /* 0x0000001fff0b7819 */ /* 0x000fe20000011412 */
[----:B------:R-:W-:Y:S02]  /*2f30*/  UIMAD.WIDE.U32 UR4, UR36, -0x55555555, URZ ;  /* 0xaaaaaaab240478a5 */ /* 0x000fe4000f8e003f */
[----:B------:R-:W-:Y:S02]  /*2f40*/  UISETP.LT.U32.AND UP0, UPT, UR39, 0xc, UP0 ;  /* 0x0000000c2700788c */ /* 0x000fe40008701070 */
[----:B------:R-:W-:-:S02]  /*2f50*/  USHF.R.U32.HI UR4, URZ, 0x3, UR5 ;  /* 0x000000033f047899 */ /* 0x000fc40008011605 */
[----:B------:R-:W-:Y:S02]  /*2f60*/  USEL UR6, URZ, 0x1, !UP0 ;  /* 0x000000013f067887 */ /* 0x000fe4000c000000 */
[----:B------:R-:W-:Y:S02]  /*2f70*/  UIMAD UR36, UR4, -0xc, UR36 ;  /* 0xfffffff4042478a4 */ /* 0x000fe4000f8e0224 */
[----:B------:R-:W-:-:S04]  /*2f80*/  ULOP3.LUT UR37, UR37, UR6, URZ, 0x3c, !UPT ;  /* 0x0000000625257292 */ /* 0x000fc8000f8e3c3f */
[----:B------:R-:W-:Y:S01]  /*2f90*/  @UP1 ULOP3.LUT UR37, UR37, 0x1, UR4, 0x78, !UPT ;  /* 0x0000000125251892 */ /* 0x000fe2000f8e7804 */
[----:B0-----:R-:W-:Y:S11]  /*2fa0*/  @!P0 BRA `(.L_x_36) ;  /* 0x0000003c00f88947 */ /* 0x001ff60003800000 */
.L_x_154:
[----:B0-----:R-:W-:Y:S01]  /*2fb0*/  IMAD.SHL.U32 R0, R22, 0x40, RZ ;  /* 0x0000004016007824 */ /* 0x001fe200078e00ff */
[----:B------:R-:W-:Y:S01]  /*2fc0*/  ULDC UR6, c[0x0][0x284] ;  /* 0x0000a10000067ab9 */ /* 0x000fe20000000800 */
[----:B------:R-:W-:Y:S01]  /*2fd0*/  ULDC.64 UR4, c[0x0][0x5d0] ;  /* 0x0001740000047ab9 */ /* 0x000fe20000000a00 */
[----:B------:R-:W-:Y:S01]  /*2fe0*/  SHF.R.S32.HI R10, RZ, 0x1f, R13 ;  /* 0x0000001fff0a7819 */ /* 0x000fe2000001140d */
[----:B------:R-:W-:Y:S01]  /*2ff0*/  IMAD R3, R11, UR4, RZ ;  /* 0x000000040b037c24 */ /* 0x000fe2000f8e02ff */
[----:B------:R-:W-:Y:S01]  /*3000*/  ISETP.GE.AND P0, PT, R0, UR6, PT ;  /* 0x0000000600007c0c */ /* 0x000fe2000bf06270 */
[C---:B------:R-:W-:Y:S01]  /*3010*/  IMAD.WIDE.U32 R4, R18.reuse, UR4, R70 ;  /* 0x0000000412047c25 */ /* 0x040fe2000f8e0046 */
[----:B------:R-:W-:Y:S02]  /*3020*/  ULDC UR4, c[0x0][0x288] ;  /* 0x0000a20000047ab9 */ /* 0x000fe40000000800 */
[C---:B------:R-:W-:Y:S01]  /*3030*/  ISETP.GE.OR P0, PT, R13.reuse, UR4, P0 ;  /* 0x000000040d007c0c */ /* 0x040fe20008706670 */
[----:B------:R-:W-:Y:S01]  /*3040*/  IMAD R3, R18, UR5, R3 ;  /* 0x0000000512037c24 */ /* 0x000fe2000f8e0203 */
[----:B------:R-:W-:-:S04]  /*3050*/  IADD3 R4, P1, R13, R4, RZ ;  /* 0x000000040d047210 */ /* 0x000fc80007f3e0ff */
[----:B------:R-:W-:-:S07]  /*3060*/  IADD3.X R5, R10, R5, R3, P1, !PT ;  /* 0x000000050a057210 */ /* 0x000fce0000ffe403 */
[----:B------:R-:W-:Y:S05]  /*3070*/  @P0 BRA `(.L_x_37) ;  /* 0x0000002000bc0947 */ /* 0x000fea0003800000 */
[----:B------:R-:W0:Y:S01]  /*3080*/  LDC.64 R8, c[0x0][0x5c8] ;  /* 0x00017200ff087b82 */ /* 0x000e220000000a00 */
[----:B------:R-:W-:Y:S01]  /*3090*/  IMAD.WIDE R14, R22, 0x40, R68 ;  /* 0x00000040160e7825 */ /* 0x000fe200078e0244 */
[----:B------:R-:W-:Y:S01]  /*30a0*/  ULDC.64 UR4, c[0x0][0x5c0] ;  /* 0x0001700000047ab9 */ /* 0x000fe20000000a00 */
[----:B------:R-:W-:Y:S02]  /*30b0*/  BSSY B0, `(.L_x_37) ;  /* 0x000022b000007945 */ /* 0x000fe40003800000 */
[----:B------:R-:W-:Y:S02]  /*30c0*/  IMAD.IADD R0, R75, 0x1, -R0 ;  /* 0x000000014b007824 */ /* 0x000fe400078e0a00 */
[----:B------:R-:W-:Y:S02]  /*30d0*/  IMAD.IADD R22, R72, 0x1, -R13 ;  /* 0x0000000148167824 */ /* 0x000fe400078e0a0d */
[-C--:B0-----:R-:W-:Y:S02]  /*30e0*/  IMAD R3, R15, R8.reuse, RZ ;  /* 0x000000080f037224 */ /* 0x081fe400078e02ff */
[----:B------:R-:W-:-:S04]  /*30f0*/  IMAD.WIDE.U32 R4, R14, R8, R4 ;  /* 0x000000080e047225 */ /* 0x000fc800078e0004 */
[----:B------:R-:W-:Y:S01]  /*3100*/  IMAD R3, R14, R9, R3 ;  /* 0x000000090e037224 */ /* 0x000fe200078e0203 */
[----:B------:R-:W-:-:S03]  /*3110*/  IADD3 R4, P0, R4, UR4, RZ ;  /* 0x0000000404047c10 */ /* 0x000fc6000ff1e0ff */
[----:B------:R-:W-:Y:S01]  /*3120*/  IMAD.IADD R3, R5, 0x1, R3 ;  /* 0x0000000105037824 */ /* 0x000fe200078e0203 */
[----:B------:R-:W-:-:S04]  /*3130*/  LEA R6, P1, R8, R4, 0x3 ;  /* 0x0000000408067211 */ /* 0x000fc800078218ff */
[----:B------:R-:W-:Y:S02]  /*3140*/  IADD3.X R5, R3, UR5, RZ, P0, !PT ;  /* 0x0000000503057c10 */ /* 0x000fe400087fe4ff */
[----:B-----5:R-:W-:Y:S02]  /*3150*/  ISETP.NE.AND P0, PT, R67, RZ, PT ;  /* 0x000000ff4300720c */ /* 0x020fe40003f05270 */
[----:B------:R-:W-:-:S11]  /*3160*/  LEA.HI.X R7, R8, R5, R9, 0x3, P1 ;  /* 0x0000000508077211 */ /* 0x000fd600008f1c09 */
[----:B------:R-:W-:Y:S05]  /*3170*/  @!P0 BRA `(.L_x_38) ;  /* 0x0000001800488947 */ /* 0x000fea0003800000 */
[----:B------:R-:W0:Y:S01]  /*3180*/  LDC.64 R20, c[0x0][0x5b0] ;  /* 0x00016c00ff147b82 */ /* 0x000e220000000a00 */
[----:B------:R-:W-:Y:S01]  /*3190*/  ULDC.64 UR4, c[0x0][0x5b8] ;  /* 0x00016e0000047ab9 */ /* 0x000fe20000000a00 */
[----:B------:R-:W-:Y:S01]  /*31a0*/  ISETP.GE.AND P3, PT, R22, 0x1, PT ;  /* 0x000000011600780c */ /* 0x000fe20003f66270 */
[----:B------:R-:W-:Y:S01]  /*31b0*/  IMAD.WIDE.U32 R8, R18, UR4, R70 ;  /* 0x0000000412087c25 */ /* 0x000fe2000f8e0046 */
[----:B------:R-:W-:Y:S02]  /*31c0*/  BSSY B1, `(.L_x_39) ;  /* 0x000000e000017945 */ /* 0x000fe40003800000 */
[----:B------:R-:W-:Y:S01]  /*31d0*/  ISETP.LT.OR P1, PT, R0, 0x1, !P3 ;  /* 0x000000010000780c */ /* 0x000fe20005f21670 */
[----:B------:R-:W-:Y:S01]  /*31e0*/  IMAD R3, R11, UR4, RZ ;  /* 0x000000040b037c24 */ /* 0x000fe2000f8e02ff */
[----:B------:R-:W1:Y:S01]  /*31f0*/  LDC.64 R78, c[0x0][0x5a8] ;  /* 0x00016a00ff4e7b82 */ /* 0x000e620000000a00 */
[----:B------:R-:W-:Y:S02]  /*3200*/  IADD3 R12, P0, R13, R8, RZ ;  /* 0x000000080d0c7210 */ /* 0x000fe40007f1e0ff */
[----:B------:R-:W-:-:S05]  /*3210*/  IMAD R3, R18, UR5, R3 ;  /* 0x0000000512037c24 */ /* 0x000fca000f8e0203 */
[----:B------:R-:W-:Y:S01]  /*3220*/  IADD3.X R13, R10, R9, R3, P0, !PT ;  /* 0x000000090a0d7210 */ /* 0x000fe200007fe403 */
[-C--:B0-----:R-:W-:Y:S02]  /*3230*/  IMAD R3, R15, R20.reuse, RZ ;  /* 0x000000140f037224 */ /* 0x081fe400078e02ff */
[----:B------:R-:W-:-:S04]  /*3240*/  IMAD.WIDE.U32 R8, R14, R20, R12 ;  /* 0x000000140e087225 */ /* 0x000fc800078e000c */
[----:B------:R-:W-:Y:S01]  /*3250*/  IMAD R19, R14, R21, R3 ;  /* 0x000000150e137224 */ /* 0x000fe200078e0203 */
[----:B-1----:R-:W-:-:S04]  /*3260*/  IADD3 R8, P0, R8, R78, RZ ;  /* 0x0000004e08087210 */ /* 0x002fc80007f1e0ff */
[----:B------:R-:W-:Y:S01]  /*3270*/  IADD3.X R9, R79, R9, R19, P0, !PT ;  /* 0x000000094f097210 */ /* 0x000fe200007fe413 */
[----:B------:R-:W-:Y:S08]  /*3280*/  @P1 BRA `(.L_x_40) ;  /* 0x0000000000041947 */ /* 0x000ff00003800000 */
[----:B------:R0:W5:Y:S02]  /*3290*/  LDG.E.U8 R76, desc[UR48][R8.64] ;  /* 0x00000030084c7981 */ /* 0x000164000c1e1100 */
.L_x_40:
[----:B------:R-:W-:Y:S05]  /*32a0*/  BSYNC B1 ;  /* 0x0000000000017941 */ /* 0x000fea0003800000 */
.L_x_39:
[----:B-----5:R-:W-:Y:S01]  /*32b0*/  LOP3.LUT R3, R76, 0xffff, RZ, 0xc0, !PT ;  /* 0x0000ffff4c037812 */ /* 0x020fe200078ec0ff */
[----:B------:R-:W-:Y:S01]  /*32c0*/  IMAD.SHL.U32 R10, R20, 0x8, RZ ;  /* 0x00000008140a7824 */ /* 0x000fe200078e00ff */
[----:B------:R-:W-:Y:S01]  /*32d0*/  ISETP.GE.AND P2, PT, R22, 0x2, PT ;  /* 0x000000021600780c */ /* 0x000fe20003f46270 */
[----:B------:R-:W-:Y:S01]  /*32e0*/  BSSY B1, `(.L_x_41) ;  /* 0x000000e000017945 */ /* 0x000fe20003800000 */
[----:B------:R-:W-:Y:S02]  /*32f0*/  PRMT R18, R3, 0x8880, RZ ;  /* 0x0000888003127816 */ /* 0x000fe400000000ff */
[----:B------:R-:W-:Y:S02]  /*3300*/  ISETP.LT.OR P0, PT, R0, 0x1, !P2 ;  /* 0x000000010000780c */ /* 0x000fe40005701670 */
[----:B------:R-:W-:Y:S01]  /*3310*/  SHF.L.U64.HI R11, R20, 0x3, R21 ;  /* 0x00000003140b7819 */ /* 0x000fe20000010215 */
[----:B------:R-:W-:-:S04]  /*3320*/  IMAD R3, R18, R67, RZ ;  /* 0x0000004312037224 */ /* 0x000fc800078e02ff */
[----:B------:R-:W-:Y:S02]  /*3330*/  @!P1 IMAD R15, R56, R66, R3 ;  /* 0x00000042380f9224 */ /* 0x000fe400078e0203 */
[----:B------:R-:W-:-:S03]  /*3340*/  IMAD.WIDE.U32 R10, R14, R20, R10 ;  /* 0x000000140e0a7225 */ /* 0x000fc600078e000a */
[----:B------:R1:W-:Y:S01]  /*3350*/  @!P1 STG.E.U8 desc[UR48][R4.64], R15 ;  /* 0x0000000f04009986 */ /* 0x0003e2000c101130 */
[----:B------:R-:W-:Y:S01]  /*3360*/  IMAD.IADD R18, R19, 0x1, R11 ;  /* 0x0000000113127824 */ /* 0x000fe200078e020b */
[----:B------:R-:W-:Y:S01]  /*3370*/  IADD3 R10, P4, P5, R12, R78, R10 ;  /* 0x0000004e0c0a7210 */ /* 0x000fe20007d9e00a */
[----:B------:R-:W-:-:S12]  /*3380*/  @P0 BRA `(.L_x_42) ;  /* 0x00000000000c0947 */ /* 0x000fd80003800000 */
[----:B------:R-:W2:Y:S02]  /*3390*/  LDG.E.U8 R76, desc[UR48][R8.64+0x1] ;  /* 0x00000130084c7981 */ /* 0x000ea4000c1e1100 */
[----:B--2---:R-:W-:-:S05]  /*33a0*/  PRMT R14, R76, 0x8880, RZ ;  /* 0x000088804c0e7816 */ /* 0x004fca00000000ff */
[----:B------:R-:W-:-:S07]  /*33b0*/  IMAD R3, R14, R67, RZ ;  /* 0x000000430e037224 */ /* 0x000fce00078e02ff */
.L_x_42:
[----:B------:R-:W-:Y:S05]  /*33c0*/  BSYNC B1 ;  /* 0x0000000000017941 */ /* 0x000fea0003800000 */
.L_x_41:
[----:B------:R-:W-:Y:S01]  /*33d0*/  ISETP.LT.OR P3, PT, R0, 0x9, !P3 ;  /* 0x000000090000780c */ /* 0x000fe20005f61670 */
[----:B------:R-:W-:Y:S01]  /*33e0*/  @!P0 IMAD R57, R57, R66, R3 ;  /* 0x0000004239398224 */ /* 0x000fe200078e0203 */
[C---:B------:R-:W-:Y:S01]  /*33f0*/  ISETP.GE.AND P1, PT, R22.reuse, 0x9, PT ;  /* 0x000000091600780c */ /* 0x040fe20003f26270 */
[----:B------:R-:W-:Y:S01]  /*3400*/  BSSY B1, `(.L_x_43) ;  /* 0x000000b000017945 */ /* 0x000fe20003800000 */
[----:B------:R-:W-:Y:S02]  /*3410*/  IADD3.X R11, R13, R79, R18, P4, P5 ;  /* 0x0000004f0d0b7210 */ /* 0x000fe400027ea412 */
[----:B------:R2:W-:Y:S01]  /*3420*/  @!P0 STG.E.U8 desc[UR48][R4.64+0x1], R57 ;  /* 0x0000013904008986 */ /* 0x0005e2000c101130 */
[----:B------:R-:W-:Y:S02]  /*3430*/  ISETP.GE.AND P0, PT, R22, 0xa, PT ;  /* 0x0000000a1600780c */ /* 0x000fe40003f06270 */
[C---:B------:R-:W-:Y:S02]  /*3440*/  ISETP.LT.OR P2, PT, R0.reuse, 0x9, !P2 ;  /* 0x000000090000780c */ /* 0x040fe40005741670 */
[----:B------:R-:W-:-:S02]  /*3450*/  ISETP.LT.OR P5, PT, R0, 0x1, !P1 ;  /* 0x000000010000780c */ /* 0x000fc40004fa1670 */
[----:B------:R-:W-:Y:S01]  /*3460*/  ISETP.LT.OR P4, PT, R0, 0x1, !P0 ;  /* 0x000000010000780c */ /* 0x000fe20004781670 */
[----:B------:R-:W-:-:S12]  /*3470*/  @P3 BRA `(.L_x_44) ;  /* 0x00000000000c3947 */ /* 0x000fd80003800000 */
[----:B------:R-:W3:Y:S02]  /*3480*/  LDG.E.U8 R76, desc[UR48][R10.64] ;  /* 0x000000300a4c7981 */ /* 0x000ee4000c1e1100 */
[----:B---3--:R-:W-:-:S05]  /*3490*/  PRMT R12, R76, 0x8880, RZ ;  /* 0x000088804c0c7816 */ /* 0x008fca00000000ff */
[----:B------:R-:W-:-:S07]  /*34a0*/  IMAD R3, R12, R67, RZ ;  /* 0x000000430c037224 */ /* 0x000fce00078e02ff */
.L_x_44:
[----:B------:R-:W-:Y:S05]  /*34b0*/  BSYNC B1 ;  /* 0x0000000000017941 */ /* 0x000fea0003800000 */
.L_x_43:
[----:B------:R-:W-:Y:S01]  /*34c0*/  @!P3 IMAD R13, R58, R66, R3 ;  /* 0x000000423a0db224 */ /* 0x000fe200078e0203 */
[----:B------:R-:W-:Y:S04]  /*34d0*/  BSSY B1, `(.L_x_45) ;  /* 0x0000006000017945 */ /* 0x000fe80003800000 */
[----:B------:R3:W-:Y:S01]  /*34e0*/  @!P3 STG.E.U8 desc[UR48][R6.64], R13 ;  /* 0x0000000d0600b986 */ /* 0x0007e2000c101130 */
[----:B------:R-:W-:Y:S05]  /*34f0*/  @P2 BRA `(.L_x_46) ;  /* 0x00000000000c2947 */ /* 0x000fea0003800000 */
[----:B------:R-:W4:Y:S02]  /*3500*/  LDG.E.U8 R76, desc[UR48][R10.64+0x1] ;  /* 0x000001300a4c7981 */ /* 0x000f24000c1e1100 */
[----:B----4-:R-:W-:-:S05]  /*3510*/  PRMT R12, R76, 0x8880, RZ ;  /* 0x000088804c0c7816 */ /* 0x010fca00000000ff */
[----:B------:R-:W-:-:S07]  /*3520*/  IMAD R3, R12, R67, RZ ;  /* 0x000000430c037224 */ /* 0x000fce00078e02ff */
.L_x_46:
[----:B------:R-:W-:Y:S05]  /*3530*/  BSYNC B1 ;  /* 0x0000000000017941 */ /* 0x000fea0003800000 */
.L_x_45:
[----:B------:R-:W-:Y:S01]  /*3540*/  @!P2 IMAD R59, R59, R66, R3 ;  /* 0x000000423b3ba224 */ /* 0x000fe200078e0203 */
[----:B------:R-:W-:Y:S04]  /*3550*/  BSSY B1, `(.L_x_47) ;  /* 0x0000006000017945 */ /* 0x000fe80003800000 */
[----:B------:R4:W-:Y:S01]  /*3560*/  @!P2 STG.E.U8 desc[UR48][R6.64+0x1], R59 ;  /* 0x0000013b0600a986 */ /* 0x0009e2000c101130 */
[----:B------:R-:W-:Y:S05]  /*3570*/  @P5 BRA `(.L_x_48) ;  /* 0x00000000000c5947 */ /* 0x000fea0003800000 */
[----:B------:R-:W5:Y:S02]  /*3580*/  LDG.E.U8 R76, desc[UR48][R8.64+0x8] ;  /* 0x00000830084c7981 */ /* 0x000f64000c1e1100 */
[----:B-----5:R-:W-:-:S05]  /*3590*/  PRMT R12, R76, 0x8880, RZ ;  /* 0x000088804c0c7816 */ /* 0x020fca00000000ff */
[----:B------:R-:W-:-:S07]  /*35a0*/  IMAD R3, R12, R67, RZ ;  /* 0x000000430c037224 */ /* 0x000fce00078e02ff */
.L_x_48:
[----:B------:R-:W-:Y:S05]  /*35b0*/  BSYNC B1 ;  /* 0x0000000000017941 */ /* 0x000fea0003800000 */
.L_x_47:
[----:B---3--:R-:W-:Y:S01]  /*35c0*/  @!P5 IMAD R13, R60, R66, R3 ;  /* 0x000000423c0dd224 */ /* 0x008fe200078e0203 */
[----:B------:R-:W-:Y:S04]  /*35d0*/  BSSY B1, `(.L_x_49) ;  /* 0x0000006000017945 */ /* 0x000fe80003800000 */
[----:B------:R3:W-:Y:S01]  /*35e0*/  @!P5 STG.E.U8 desc[UR48][R4.64+0x8], R13 ;  /* 0x0000080d0400d986 */ /* 0x0007e2000c101130 */
[----:B------:R-:W-:Y:S05]  /*35f0*/  @P4 BRA `(.L_x_50) ;  /* 0x00000000000c4947 */ /* 0x000fea0003800000 */
[----:B------:R-:W5:Y:S02]  /*3600*/  LDG.E.U8 R76, desc[UR48][R8.64+0x9] ;  /* 0x00000930084c7981 */ /* 0x000f64000c1e1100 */
[----:B-----5:R-:W-:-:S05]  /*3610*/  PRMT R12, R76, 0x8880, RZ ;  /* 0x000088804c0c7816 */ /* 0x020fca00000000ff */
[----:B------:R-:W-:-:S07]  /*3620*/  IMAD R3, R12, R67, RZ ;  /* 0x000000430c037224 */ /* 0x000fce00078e02ff */
.L_x_50:
[----:B------:R-:W-:Y:S05]  /*3630*/  BSYNC B1 ;  /* 0x0000000000017941 */ /* 0x000fea0003800000 */
.L_x_49:
[----:B------:R-:W-:Y:S01]  /*3640*/  ISETP.LT.OR P1, PT, R0, 0x9, !P1 ;  /* 0x000000090000780c */ /* 0x000fe20004f21670 */
[----:B------:R-:W-:Y:S01]  /*3650*/  @!P4 IMAD R61, R61, R66, R3 ;  /* 0x000000423d3dc224 */ /* 0x000fe200078e0203 */
[C---:B------:R-:W-:Y:S01]  /*3660*/  ISETP.GE.AND P3, PT, R22.reuse, 0x11, PT ;  /* 0x000000111600780c */ /* 0x040fe20003f66270 */
[----:B------:R-:W-:Y:S01]  /*3670*/  BSSY B1, `(.L_x_51) ;  /* 0x000000a000017945 */ /* 0x000fe20003800000 */
[----:B------:R-:W-:Y:S02]  /*3680*/  ISETP.GE.AND P2, PT, R22, 0x12, PT ;  /* 0x000000121600780c */ /* 0x000fe40003f46270 */
[----:B------:R0:W-:Y:S01]  /*3690*/  @!P4 STG.E.U8 desc[UR48][R4.64+0x9], R61 ;  /* 0x0000093d0400c986 */ /* 0x0001e2000c101130 */
[C---:B------:R-:W-:Y:S02]  /*36a0*/  ISETP.LT.OR P0, PT, R0.reuse, 0x9, !P0 ;  /* 0x000000090000780c */ /* 0x040fe40004701670 */
[C---:B------:R-:W-:Y:S02]  /*36b0*/  ISETP.LT.OR P5, PT, R0.reuse, 0x1, !P3 ;  /* 0x000000010000780c */ /* 0x040fe40005fa1670 */
[----:B------:R-:W-:-:S02]  /*36c0*/  ISETP.LT.OR P4, PT, R0, 0x1, !P2 ;  /* 0x000000010000780c */ /* 0x000fc40005781670 */
[----:B------:R-:W-:Y:S11]  /*36d0*/  @P1 BRA `(.L_x_52) ;  /* 0x00000000000c1947 */ /* 0x000ff60003800000 */
[----:B------:R-:W5:Y:S02]  /*36e0*/  LDG.E.U8 R76, desc[UR48][R10.64+0x8] ;  /* 0x000008300a4c7981 */ /* 0x000f64000c1e1100 */
[----:B-----5:R-:W-:-:S05]  /*36f0*/  PRMT R12, R76, 0x8880, RZ ;  /* 0x000088804c0c7816 */ /* 0x020fca00000000ff */
[----:B------:R-:W-:-:S07]  /*3700*/  IMAD R3, R12, R67, RZ ;  /* 0x000000430c037224 */ /* 0x000fce00078e02ff */
.L_x_52:
[----:B------:R-:W-:Y:S05]  /*3710*/  BSYNC B1 ;  /* 0x0000000000017941 */ /* 0x000fea0003800000 */
.L_x_51:
[----:B---3--:R-:W-:Y:S01]  /*3720*/  @!P1 IMAD R13, R62, R66, R3 ;  /* 0x000000423e0d9224 */ /* 0x008fe200078e0203 */
[----:B------:R-:W-:Y:S04]  /*3730*/  BSSY B1, `(.L_x_53) ;  /* 0x0000006000017945 */ /* 0x000fe80003800000 */
[----:B------:R3:W-:Y:S01]  /*3740*/  @!P1 STG.E.U8 desc[UR48][R6.64+0x8], R13 ;  /* 0x0000080d06009986 */ /* 0x0007e2000c101130 */
[----:B------:R-:W-:Y:S05]  /*3750*/  @P0 BRA `(.L_x_54) ;  /* 0x00000000000c0947 */ /* 0x000fea0003800000 */
[----:B------:R-:W5:Y:S02]  /*3760*/  LDG.E.U8 R76, desc[UR48][R10.64+0x9] ;  /* 0x000009300a4c7981 */ /* 0x000f64000c1e1100 */
[----:B-----5:R-:W-:-:S05]  /*3770*/  PRMT R12, R76, 0x8880, RZ ;  /* 0x000088804c0c7816 */ /* 0x020fca00000000ff */
[----:B------:R-:W-:-:S07]  /*3780*/  IMAD R3, R12, R67, RZ ;  /* 0x000000430c037224 */ /* 0x000fce00078e02ff */
.L_x_54:
[----:B------:R-:W-:Y:S05]  /*3790*/  BSYNC B1 ;  /* 0x0000000000017941 */ /* 0x000fea0003800000 */
.L_x_53:
[----:B------:R-:W-:Y:S01]  /*37a0*/  @!P0 IMAD R63, R63, R66, R3 ;  /* 0x000000423f3f8224 */ /* 0x000fe200078e0203 */
[----:B------:R-:W-:Y:S04]  /*37b0*/  BSSY B1, `(.L_x_55) ;  /* 0x0000006000017945 */ /* 0x000fe80003800000 */
[----:B------:R0:W-:Y:S01]  /*37c0*/  @!P0 STG.E.U8 desc[UR48][R6.64+0x9], R63 ;  /* 0x0000093f06008986 */ /* 0x0001e2000c101130 */
[----:B------:R-:W-:Y:S05]  /*37d0*/  @P5 BRA `(.L_x_56) ;  /* 0x00000000000c5947 */ /* 0x000fea0003800000 */
[----:B------:R-:W5:Y:S02]  /*37e0*/  LDG.E.U8 R76, desc[UR48][R8.64+0x10] ;  /* 0x00001030084c7981 */ /* 0x000f64000c1e1100 */
[----:B-----5:R-:W-:-:S05]  /*37f0*/  PRMT R12, R76, 0x8880, RZ ;  /* 0x000088804c0c7816 */ /* 0x020fca00000000ff */
[----:B------:R-:W-:-:S07]  /*3800*/  IMAD R3, R12, R67, RZ ;  /* 0x000000430c037224 */ /* 0x000fce00078e02ff */
.L_x_56:
[----:B------:R-:W-:Y:S05]  /*3810*/  BSYNC B1 ;  /* 0x0000000000017941 */ /* 0x000fea0003800000 */
.L_x_55:
[----:B---3--:R-:W-:Y:S01]  /*3820*/  @!P5 IMAD R13, R48, R66, R3 ;  /* 0x00000042300dd224 */ /* 0x008fe200078e0203 */
[----:B------:R-:W-:Y:S04]  /*3830*/  BSSY B1, `(.L_x_57) ;  /* 0x0000006000017945 */ /* 0x000fe80003800000 */
[----:B------:R3:W-:Y:S01]  /*3840*/  @!P5 STG.E.U8 desc[UR48][R4.64+0x10], R13 ;  /* 0x0000100d0400d986 */ /* 0x0007e2000c101130 */
[----:B------:R-:W-:Y:S05]  /*3850*/  @P4 BRA `(.L_x_58) ;  /* 0x00000000000c4947 */ /* 0x000fea0003800000 */
[----:B------:R-:W5:Y:S02]  /*3860*/  LDG.E.U8 R76, desc[UR48][R8.64+0x11] ;  /* 0x00001130084c7981 */ /* 0x000f64000c1e1100 */
[----:B-----5:R-:W-:-:S05]  /*3870*/  PRMT R12, R76, 0x8880, RZ ;  /* 0x000088804c0c7816 */ /* 0x020fca00000000ff */
[----:B------:R-:W-:-:S07]  /*3880*/  IMAD R3, R12, R67, RZ ;  /* 0x000000430c037224 */ /* 0x000fce00078e02ff */
.L_x_58:
[----:B------:R-:W-:Y:S05]  /*3890*/  BSYNC B1 ;  /* 0x0000000000017941 */ /* 0x000fea0003800000 */
.L_x_57:
        /* <DEDUP_REMOVED lines=13> */
.L_x_60:
[----:B------:R-:W-:Y:S05]  /*3970*/  BSYNC B1 ;  /* 0x0000000000017941 */ /* 0x000fea0003800000 */
.L_x_59:
[----:B---3--:R-:W-:Y:S01]  /*3980*/  @!P3 IMAD R13, R50, R66, R3 ;  /* 0x00000042320db224 */ /* 0x008fe200078e0203 */
[----:B------:R-:W-:Y:S04]  /*3990*/  BSSY B1, `(.L_x_61) ;  /* 0x0000006000017945 */ /* 0x000fe80003800000 */
[----:B------:R3:W-:Y:S01]  /*39a0*/  @!P3 STG.E.U8 desc[UR48][R6.64+0x10], R13 ;  /* 0x0000100d0600b986 */ /* 0x0007e2000c101130 */
[----:B------:R-:W-:Y:S05]  /*39b0*/  @P2 BRA `(.L_x_62) ;  /* 0x00000000000c2947 */ /* 0x000fea0003800000 */
[----:B------:R-:W5:Y:S02]  /*39c0*/  LDG.E.U8 R76, desc[UR48][R10.64+0x11] ;  /* 0x000011300a4c7981 */ /* 0x000f64000c1e1100 */
[----:B-----5:R-:W-:-:S05]  /*39d0*/  PRMT R12, R76, 0x8880, RZ ;  /* 0x000088804c0c7816 */ /* 0x020fca00000000ff */
[----:B------:R-:W-:-:S07]  /*39e0*/  IMAD R3, R12, R67, RZ ;  /* 0x000000430c037224 */ /* 0x000fce00078e02ff */
.L_x_62:
[----:B------:R-:W-:Y:S05]  /*39f0*/  BSYNC B1 ;  /* 0x0000000000017941 */ /* 0x000fea0003800000 */
.L_x_61:
[----:B------:R-:W-:Y:S01]  /*3a00*/  @!P2 IMAD R51, R51, R66, R3 ;  /* 0x000000423333a224 */ /* 0x000fe200078e0203 */
[----:B------:R-:W-:Y:S04]  /*3a10*/  BSSY B1, `(.L_x_63) ;  /* 0x0000006000017945 */ /* 0x000fe80003800000 */
[----:B------:R0:W-:Y:S01]  /*3a20*/  @!P2 STG.E.U8 desc[UR48][R6.64+0x11], R51 ;  /* 0x000011330600a986 */ /* 0x0001e2000c101130 */
[----:B------:R-:W-:Y:S05]  /*3a30*/  @P5 BRA `(.L_x_64) ;  /* 0x00000000000c5947 */ /* 0x000fea0003800000 */
[----:B------:R-:W5:Y:S02]  /*3a40*/  LDG.E.U8 R76, desc[UR48][R8.64+0x18] ;  /* 0x00001830084c7981 */ /* 0x000f64000c1e1100 */
[----:B-----5:R-:W-:-:S05]  /*3a50*/  PRMT R12, R76, 0x8880, RZ ;  /* 0x000088804c0c7816 */ /* 0x020fca00000000ff */
[----:B------:R-:W-:-:S07]  /*3a60*/  IMAD R3, R12, R67, RZ ;  /* 0x000000430c037224 */ /* 0x000fce00078e02ff */
.L_x_64:
[----:B------:R-:W-:Y:S05]  /*3a70*/  BSYNC B1 ;  /* 0x0000000000017941 */ /* 0x000fea0003800000 */
.L_x_63:
[----:B---3--:R-:W-:Y:S01]  /*3a80*/  @!P5 IMAD R13, R52, R66, R3 ;  /* 0x00000042340dd224 */ /* 0x008fe200078e0203 */
[----:B------:R-:W-:Y:S04]  /*3a90*/  BSSY B1, `(.L_x_65) ;  /* 0x0000006000017945 */ /* 0x000fe80003800000 */
[----:B------:R3:W-:Y:S01]  /*3aa0*/  @!P5 STG.E.U8 desc[UR48][R4.64+0x18], R13 ;  /* 0x0000180d0400d986 */ /* 0x0007e2000c101130 */
[----:B------:R-:W-:Y:S05]  /*3ab0*/  @P4 BRA `(.L_x_66) ;  /* 0x00000000000c4947 */ /* 0x000fea0003800000 */
[----:B------:R-:W5:Y:S02]  /*3ac0*/  LDG.E.U8 R76, desc[UR48][R8.64+0x19] ;  /* 0x00001930084c7981 */ /* 0x000f64000c1e1100 */
[----:B-----5:R-:W-:-:S05]  /*3ad0*/  PRMT R12, R76, 0x8880, RZ ;  /* 0x000088804c0c7816 */ /* 0x020fca00000000ff */
[----:B------:R-:W-:-:S07]  /*3ae0*/  IMAD R3, R12, R67, RZ ;  /* 0x000000430c037224 */ /* 0x000fce00078e02ff */
.L_x_66:
[----:B------:R-:W-:Y:S05]  /*3af0*/  BSYNC B1 ;  /* 0x0000000000017941 */ /* 0x000fea0003800000 */
.L_x_65:
        /* <DEDUP_REMOVED lines=13> */
.L_x_68:
[----:B------:R-:W-:Y:S05]  /*3bd0*/  BSYNC B1 ;  /* 0x0000000000017941 */ /* 0x000fea0003800000 */
.L_x_67:
[----:B---3--:R-:W-:Y:S01]  /*3be0*/  @!P1 IMAD R13, R54, R66, R3 ;  /* 0x00000042360d9224 */ /* 0x008fe200078e0203 */
[----:B------:R-:W-:Y:S04]  /*3bf0*/  BSSY B1, `(.L_x_69) ;  /* 0x0000006000017945 */ /* 0x000fe80003800000 */
[----:B------:R3:W-:Y:S01]  /*3c00*/  @!P1 STG.E.U8 desc[UR48][R6.64+0x18], R13 ;  /* 0x0000180d06009986 */ /* 0x0007e2000c101130 */
[----:B------:R-:W-:Y:S05]  /*3c10*/  @P0 BRA `(.L_x_70) ;  /* 0x00000000000c0947 */ /* 0x000fea0003800000 */
[----:B------:R-:W5:Y:S02]  /*3c20*/  LDG.E.U8 R76, desc[UR48][R10.64+0x19] ;  /* 0x000019300a4c7981 */ /* 0x000f64000c1e1100 */
[----:B-----5:R-:W-:-:S05]  /*3c30*/  PRMT R12, R76, 0x8880, RZ ;  /* 0x000088804c0c7816 */ /* 0x020fca00000000ff */
[----:B------:R-:W-:-:S07]  /*3c40*/  IMAD R3, R12, R67, RZ ;  /* 0x000000430c037224 */ /* 0x000fce00078e02ff */
.L_x_70:
[----:B------:R-:W-:Y:S05]  /*3c50*/  BSYNC B1 ;  /* 0x0000000000017941 */ /* 0x000fea0003800000 */
.L_x_69:
[----:B------:R-:W-:Y:S01]  /*3c60*/  @!P0 IMAD R55, R55, R66, R3 ;  /* 0x0000004237378224 */ /* 0x000fe200078e0203 */
[----:B------:R-:W-:Y:S04]  /*3c70*/  BSSY B1, `(.L_x_71) ;  /* 0x0000006000017945 */ /* 0x000fe80003800000 */
[----:B------:R0:W-:Y:S01]  /*3c80*/  @!P0 STG.E.U8 desc[UR48][R6.64+0x19], R55 ;  /* 0x0000193706008986 */ /* 0x0001e2000c101130 */
[----:B------:R-:W-:Y:S05]  /*3c90*/  @P5 BRA `(.L_x_72) ;  /* 0x00000000000c5947 */ /* 0x000fea0003800000 */
[----:B------:R-:W5:Y:S02]  /*3ca0*/  LDG.E.U8 R76, desc[UR48][R8.64+0x20] ;  /* 0x00002030084c7981 */ /* 0x000f64000c1e1100 */
[----:B-----5:R-:W-:-:S05]  /*3cb0*/  PRMT R12, R76, 0x8880, RZ ;  /* 0x000088804c0c7816 */ /* 0x020fca00000000ff */
[----:B------:R-:W-:-:S07]  /*3cc0*/  IMAD R3, R12, R67, RZ ;  /* 0x000000430c037224 */ /* 0x000fce00078e02ff */
.L_x_72:
[----:B------:R-:W-:Y:S05]  /*3cd0*/  BSYNC B1 ;  /* 0x0000000000017941 */ /* 0x000fea0003800000 */
.L_x_71:
[----:B---3--:R-:W-:Y:S01]  /*3ce0*/  @!P5 IMAD R13, R40, R66, R3 ;  /* 0x00000042280dd224 */ /* 0x008fe200078e0203 */
[----:B------:R-:W-:Y:S04]  /*3cf0*/  BSSY B1, `(.L_x_73) ;  /* 0x0000006000017945 */ /* 0x000fe80003800000 */
[----:B------:R3:W-:Y:S01]  /*3d00*/  @!P5 STG.E.U8 desc[UR48][R4.64+0x20], R13 ;  /* 0x0000200d0400d986 */ /* 0x0007e2000c101130 */
[----:B------:R-:W-:Y:S05]  /*3d10*/  @P4 BRA `(.L_x_74) ;  /* 0x00000000000c4947 */ /* 0x000fea0003800000 */
[----:B------:R-:W5:Y:S02]  /*3d20*/  LDG.E.U8 R76, desc[UR48][R8.64+0x21] ;  /* 0x00002130084c7981 */ /* 0x000f64000c1e1100 */
[----:B-----5:R-:W-:-:S05]  /*3d30*/  PRMT R12, R76, 0x8880, RZ ;  /* 0x000088804c0c7816 */ /* 0x020fca00000000ff */
[----:B------:R-:W-:-:S07]  /*3d40*/  IMAD R3, R12, R67, RZ ;  /* 0x000000430c037224 */ /* 0x000fce00078e02ff */
.L_x_74:
[----:B------:R-:W-:Y:S05]  /*3d50*/  BSYNC B1 ;  /* 0x0000000000017941 */ /* 0x000fea0003800000 */
.L_x_73:
        /* <DEDUP_REMOVED lines=13> */
.L_x_76:
[----:B------:R-:W-:Y:S05]  /*3e30*/  BSYNC B1 ;  /* 0x0000000000017941 */ /* 0x000fea0003800000 */
.L_x_75:
[----:B---3--:R-:W-:Y:S01]  /*3e40*/  @!P3 IMAD R13, R42, R66, R3 ;  /* 0x000000422a0db224 */ /* 0x008fe200078e0203 */
[----:B------:R-:W-:Y:S04]  /*3e50*/  BSSY B1, `(.L_x_77) ;  /* 0x0000006000017945 */ /* 0x000fe80003800000 */
[----:B------:R3:W-:Y:S01]  /*3e60*/  @!P3 STG.E.U8 desc[UR48][R6.64+0x20], R13 ;  /* 0x0000200d0600b986 */ /* 0x0007e2000c101130 */
[----:B------:R-:W-:Y:S05]  /*3e70*/  @P2 BRA `(.L_x_78) ;  /* 0x00000000000c2947 */ /* 0x000fea0003800000 */
[----:B------:R-:W5:Y:S02]  /*3e80*/  LDG.E.U8 R76, desc[UR48][R10.64+0x21] ;  /* 0x000021300a4c7981 */ /* 0x000f64000c1e1100 */
[----:B-----5:R-:W-:-:S05]  /*3e90*/  PRMT R12, R76, 0x8880, RZ ;  /* 0x000088804c0c7816 */ /* 0x020fca00000000ff */
[----:B------:R-:W-:-:S07]  /*3ea0*/  IMAD R3, R12, R67, RZ ;  /* 0x000000430c037224 */ /* 0x000fce00078e02ff */
.L_x_78:
[----:B------:R-:W-:Y:S05]  /*3eb0*/  BSYNC B1 ;  /* 0x0000000000017941 */ /* 0x000fea0003800000 */
.L_x_77:
[----:B------:R-:W-:Y:S01]  /*3ec0*/  @!P2 IMAD R43, R43, R66, R3 ;  /* 0x000000422b2ba224 */ /* 0x000fe200078e0203 */
[----:B------:R-:W-:Y:S04]  /*3ed0*/  BSSY B1, `(.L_x_79) ;  /* 0x0000006000017945 */ /* 0x000fe80003800000 */
[----:B------:R0:W-:Y:S01]  /*3ee0*/  @!P2 STG.E.U8 desc[UR48][R6.64+0x21], R43 ;  /* 0x0000212b0600a986 */ /* 0x0001e2000c101130 */
[----:B------:R-:W-:Y:S05]  /*3ef0*/  @P5 BRA `(.L_x_80) ;  /* 0x00000000000c5947 */ /* 0x000fea0003800000 */
[----:B------:R-:W5:Y:S02]  /*3f00*/  LDG.E.U8 R76, desc[UR48][R8.64+0x28] ;  /* 0x00002830084c7981 */ /* 0x000f64000c1e1100 */
[----:B-----5:R-:W-:-:S05]  /*3f10*/  PRMT R12, R76, 0x8880, RZ ;  /* 0x000088804c0c7816 */ /* 0x020fca00000000ff */
[----:B------:R-:W-:-:S07]  /*3f20*/  IMAD R3, R12, R67, RZ ;  /* 0x000000430c037224 */ /* 0x000fce00078e02ff */
.L_x_80:
[----:B------:R-:W-:Y:S05]  /*3f30*/  BSYNC B1 ;  /* 0x0000000000017941 */ /* 0x000fea0003800000 */
.L_x_79:
[----:B---3--:R-:W-:Y:S01]  /*3f40*/  @!P5 IMAD R13, R44, R66, R3 ;  /* 0x000000422c0dd224 */ /* 0x008fe200078e0203 */
[----:B------:R-:W-:Y:S04]  /*3f50*/  BSSY B1, `(.L_x_81) ;  /* 0x0000006000017945 */ /* 0x000fe80003800000 */
[----:B------:R3:W-:Y:S01]  /*3f60*/  @!P5 STG.E.U8 desc[UR48][R4.64+0x28], R13 ;  /* 0x0000280d0400d986 */ /* 0x0007e2000c101130 */
[----:B------:R-:W-:Y:S05]  /*3f70*/  @P4 BRA `(.L_x_82) ;  /* 0x00000000000c4947 */ /* 0x000fea0003800000 */
[----:B------:R-:W5:Y:S02]  /*3f80*/  LDG.E.U8 R76, desc[UR48][R8.64+0x29] ;  /* 0x00002930084c7981 */ /* 0x000f64000c1e1100 */
[----:B-----5:R-:W-:-:S05]  /*3f90*/  PRMT R12, R76, 0x8880, RZ ;  /* 0x000088804c0c7816 */ /* 0x020fca00000000ff */
[----:B------:R-:W-:-:S07]  /*3fa0*/  IMAD R3, R12, R67, RZ ;  /* 0x000000430c037224 */ /* 0x000fce00078e02ff */
.L_x_82:
[----:B------:R-:W-:Y:S05]  /*3fb0*/  BSYNC B1 ;  /* 0x0000000000017941 */ /* 0x000fea0003800000 */
.L_x_81:
        /* <DEDUP_REMOVED lines=13> */
.L_x_84:
[----:B------:R-:W-:Y:S05]  /*4090*/  BSYNC B1 ;  /* 0x0000000000017941 */ /* 0x000fea0003800000 */
.L_x_83:
[----:B---3--:R-:W-:Y:S01]  /*40a0*/  @!P1 IMAD R13, R46, R66, R3 ;  /* 0x000000422e0d9224 */ /* 0x008fe200078e0203 */
[----:B------:R-:W-:Y:S04]  /*40b0*/  BSSY B1, `(.L_x_85) ;  /* 0x0000006000017945 */ /* 0x000fe80003800000 */
[----:B------:R3:W-:Y:S01]  /*40c0*/  @!P1 STG.E.U8 desc[UR48][R6.64+0x28], R13 ;  /* 0x0000280d06009986 */ /* 0x0007e2000c101130 */
[----:B------:R-:W-:Y:S05]  /*40d0*/  @P4 BRA `(.L_x_86) ;  /* 0x00000000000c4947 */ /* 0x000fea0003800000 */
[----:B------:R-:W5:Y:S02]  /*40e0*/  LDG.E.U8 R76, desc[UR48][R10.64+0x29] ;  /* 0x000029300a4c7981 */ /* 0x000f64000c1e1100 */
[----:B-----5:R-:W-:-:S05]  /*40f0*/  PRMT R12, R76, 0x8880, RZ ;  /* 0x000088804c0c7816 */ /* 0x020fca00000000ff */
[----:B------:R-:W-:-:S07]  /*4100*/  IMAD R3, R12, R67, RZ ;  /* 0x000000430c037224 */ /* 0x000fce00078e02ff */
.L_x_86:
[----:B------:R-:W-:Y:S05]  /*4110*/  BSYNC B1 ;  /* 0x0000000000017941 */ /* 0x000fea0003800000 */
.L_x_85:
[----:B------:R-:W-:Y:S01]  /*4120*/  @!P4 IMAD R47, R47, R66, R3 ;  /* 0x000000422f2fc224 */ /* 0x000fe200078e0203 */
[----:B------:R-:W-:Y:S04]  /*4130*/  BSSY B1, `(.L_x_87) ;  /* 0x0000006000017945 */ /* 0x000fe80003800000 */
[----:B------:R0:W-:Y:S01]  /*4140*/  @!P4 STG.E.U8 desc[UR48][R6.64+0x29], R47 ;  /* 0x0000292f0600c986 */ /* 0x0001e2000c101130 */
[----:B------:R-:W-:Y:S05]  /*4150*/  @P5 BRA `(.L_x_88) ;  /* 0x00000000000c5947 */ /* 0x000fea0003800000 */
[----:B------:R-:W5:Y:S02]  /*4160*/  LDG.E.U8 R76, desc[UR48][R8.64+0x30] ;  /* 0x00003030084c7981 */ /* 0x000f64000c1e1100 */
[----:B-----5:R-:W-:-:S05]  /*4170*/  PRMT R12, R76, 0x8880, RZ ;  /* 0x000088804c0c7816 */ /* 0x020fca00000000ff */
[----:B------:R-:W-:-:S07]  /*4180*/  IMAD R3, R12, R67, RZ ;  /* 0x000000430c037224 */ /* 0x000fce00078e02ff */
.L_x_88:
[----:B------:R-:W-:Y:S05]  /*4190*/  BSYNC B1 ;  /* 0x0000000000017941 */ /* 0x000fea0003800000 */
.L_x_87:
[----:B---3--:R-:W-:Y:S01]  /*41a0*/  @!P5 IMAD R13, R32, R66, R3 ;  /* 0x00000042200dd224 */ /* 0x008fe200078e0203 */
[----:B------:R-:W-:Y:S04]  /*41b0*/  BSSY B1, `(.L_x_89) ;  /* 0x0000006000017945 */ /* 0x000fe80003800000 */
[----:B------:R3:W-:Y:S01]  /*41c0*/  @!P5 STG.E.U8 desc[UR48][R4.64+0x30], R13 ;  /* 0x0000300d0400d986 */ /* 0x0007e2000c101130 */
[----:B------:R-:W-:Y:S05]  /*41d0*/  @P0 BRA `(.L_x_90) ;  /* 0x00000000000c0947 */ /* 0x000fea0003800000 */
[----:B------:R-:W5:Y:S02]  /*41e0*/  LDG.E.U8 R76, desc[UR48][R8.64+0x31] ;  /* 0x00003130084c7981 */ /* 0x000f64000c1e1100 */
[----:B-----5:R-:W-:-:S05]  /*41f0*/  PRMT R12, R76, 0x8880, RZ ;  /* 0x000088804c0c7816 */ /* 0x020fca00000000ff */
[----:B------:R-:W-:-:S07]  /*4200*/  IMAD R3, R12, R67, RZ ;  /* 0x000000430c037224 */ /* 0x000fce00078e02ff */
.L_x_90:
[----:B------:R-:W-:Y:S05]  /*4210*/  BSYNC B1 ;  /* 0x0000000000017941 */ /* 0x000fea0003800000 */
.L_x_89:
        /* <DEDUP_REMOVED lines=13> */
.L_x_92:
[----:B------:R-:W-:Y:S05]  /*42f0*/  BSYNC B1 ;  /* 0x0000000000017941 */ /* 0x000fea0003800000 */
.L_x_91:
[----:B---3--:R-:W-:Y:S01]  /*4300*/  @!P3 IMAD R13, R34, R66, R3 ;  /* 0x00000042220db224 */ /* 0x008fe200078e0203 */
[----:B------:R-:W-:Y:S04]  /*4310*/  BSSY B1, `(.L_x_93) ;  /* 0x0000006000017945 */ /* 0x000fe80003800000 */
[----:B------:R3:W-:Y:S01]  /*4320*/  @!P3 STG.E.U8 desc[UR48][R6.64+0x30], R13 ;  /* 0x0000300d0600b986 */ /* 0x0007e2000c101130 */
[----:B------:R-:W-:Y:S05]  /*4330*/  @P2 BRA `(.L_x_94) ;  /* 0x00000000000c2947 */ /* 0x000fea0003800000 */
[----:B------:R-:W5:Y:S02]  /*4340*/  LDG.E.U8 R76, desc[UR48][R10.64+0x31] ;  /* 0x000031300a4c7981 */ /* 0x000f64000c1e1100 */
[----:B-----5:R-:W-:-:S05]  /*4350*/  PRMT R12, R76, 0x8880, RZ ;  /* 0x000088804c0c7816 */ /* 0x020fca00000000ff */
[----:B------:R-:W-:-:S07]  /*4360*/  IMAD R3, R12, R67, RZ ;  /* 0x000000430c037224 */ /* 0x000fce00078e02ff */
.L_x_94:
[----:B------:R-:W-:Y:S05]  /*4370*/  BSYNC B1 ;  /* 0x0000000000017941 */ /* 0x000fea0003800000 */
.L_x_93:
[----:B------:R-:W-:Y:S01]  /*4380*/  @!P2 IMAD R35, R35, R66, R3 ;  /* 0x000000422323a224 */ /* 0x000fe200078e0203 */
[----:B------:R-:W-:Y:S04]  /*4390*/  BSSY B1, `(.L_x_95) ;  /* 0x0000006000017945 */ /* 0x000fe80003800000 */
[----:B------:R0:W-:Y:S01]  /*43a0*/  @!P2 STG.E.U8 desc[UR48][R6.64+0x31], R35 ;  /* 0x000031230600a986 */ /* 0x0001e2000c101130 */
[----:B------:R-:W-:Y:S05]  /*43b0*/  @P0 BRA `(.L_x_96) ;  /* 0x00000000000c0947 */ /* 0x000fea0003800000 */
[----:B------:R-:W5:Y:S02]  /*43c0*/  LDG.E.U8 R76, desc[UR48][R8.64+0x38] ;  /* 0x00003830084c7981 */ /* 0x000f64000c1e1100 */
[----:B-----5:R-:W-:-:S05]  /*43d0*/  PRMT R12, R76, 0x8880, RZ ;  /* 0x000088804c0c7816 */ /* 0x020fca00000000ff */
[----:B------:R-:W-:-:S07]  /*43e0*/  IMAD R3, R12, R67, RZ ;  /* 0x000000430c037224 */ /* 0x000fce00078e02ff */
.L_x_96:
[----:B------:R-:W-:Y:S05]  /*43f0*/  BSYNC B1 ;  /* 0x0000000000017941 */ /* 0x000fea0003800000 */
.L_x_95:
[----:B---3--:R-:W-:Y:S01]  /*4400*/  @!P0 IMAD R13, R36, R66, R3 ;  /* 0x00000042240d8224 */ /* 0x008fe200078e0203 */
[----:B------:R-:W-:Y:S04]  /*4410*/  BSSY B1, `(.L_x_97) ;  /* 0x0000006000017945 */ /* 0x000fe80003800000 */
[----:B------:R3:W-:Y:S01]  /*4420*/  @!P0 STG.E.U8 desc[UR48][R4.64+0x38], R13 ;  /* 0x0000380d04008986 */ /* 0x0007e2000c101130 */
[----:B------:R-:W-:Y:S05]  /*4430*/  @P5 BRA `(.L_x_98) ;  /* 0x00000000000c5947 */ /* 0x000fea0003800000 */
[----:B------:R-:W5:Y:S02]  /*4440*/  LDG.E.U8 R76, desc[UR48][R8.64+0x39] ;  /* 0x00003930084c7981 */ /* 0x000f64000c1e1100 */
[----:B-----5:R-:W-:-:S05]  /*4450*/  PRMT R12, R76, 0x8880, RZ ;  /* 0x000088804c0c7816 */ /* 0x020fca00000000ff */
[----:B------:R-:W-:-:S07]  /*4460*/  IMAD R3, R12, R67, RZ ;  /* 0x000000430c037224 */ /* 0x000fce00078e02ff */
.L_x_98:
[----:B------:R-:W-:Y:S05]  /*4470*/  BSYNC B1 ;  /* 0x0000000000017941 */ /* 0x000fea0003800000 */
.L_x_97:
        /* <DEDUP_REMOVED lines=13> */
.L_x_100:
[----:B------:R-:W-:Y:S05]  /*4550*/  BSYNC B1 ;  /* 0x0000000000017941 */ /* 0x000fea0003800000 */
.L_x_99:
[----:B---3--:R-:W-:Y:S01]  /*4560*/  @!P4 IMAD R13, R38, R66, R3 ;  /* 0x00000042260dc224 */ /* 0x008fe200078e0203 */
[----:B------:R-:W-:Y:S04]  /*4570*/  BSSY B1, `(.L_x_101) ;  /* 0x0000006000017945 */ /* 0x000fe80003800000 */
[----:B------:R3:W-:Y:S01]  /*4580*/  @!P4 STG.E.U8 desc[UR48][R6.64+0x38], R13 ;  /* 0x0000380d0600c986 */ /* 0x0007e2000c101130 */
[----:B------:R-:W-:Y:S05]  /*4590*/  @P1 BRA `(.L_x_102) ;  /* 0x00000000000c1947 */ /* 0x000fea0003800000 */
[----:B------:R-:W5:Y:S02]  /*45a0*/  LDG.E.U8 R76, desc[UR48][R10.64+0x39] ;  /* 0x000039300a4c7981 */ /* 0x000f64000c1e1100 */
[----:B-----5:R-:W-:-:S05]  /*45b0*/  PRMT R12, R76, 0x8880, RZ ;  /* 0x000088804c0c7816 */ /* 0x020fca00000000ff */
[----:B------:R-:W-:-:S07]  /*45c0*/  IMAD R3, R12, R67, RZ ;  /* 0x000000430c037224 */ /* 0x000fce00078e02ff */
.L_x_102:
[----:B------:R-:W-:Y:S05]  /*45d0*/  BSYNC B1 ;  /* 0x0000000000017941 */ /* 0x000fea0003800000 */
.L_x_101:
[----:B------:R-:W-:Y:S01]  /*45e0*/  @!P1 IMAD R39, R39, R66, R3 ;  /* 0x0000004227279224 */ /* 0x000fe200078e0203 */
[----:B------:R-:W-:Y:S04]  /*45f0*/  BSSY B1, `(.L_x_103) ;  /* 0x0000006000017945 */ /* 0x000fe80003800000 */
[----:B------:R0:W-:Y:S01]  /*4600*/  @!P1 STG.E.U8 desc[UR48][R6.64+0x39], R39 ;  /* 0x0000392706009986 */ /* 0x0001e2000c101130 */
[----:B------:R-:W-:Y:S05]  /*4610*/  @P3 BRA `(.L_x_104) ;  /* 0x00000000000c3947 */ /* 0x000fea0003800000 */
[----:B------:R-:W5:Y:S02]  /*4620*/  LDG.E.U8 R76, desc[UR48][R8.64+0x40] ;  /* 0x00004030084c7981 */ /* 0x000f64000c1e1100 */
[----:B-----5:R-:W-:-:S05]  /*4630*/  PRMT R12, R76, 0x8880, RZ ;  /* 0x000088804c0c7816 */ /* 0x020fca00000000ff */
[----:B------:R-:W-:-:S07]  /*4640*/  IMAD R3, R12, R67, RZ ;  /* 0x000000430c037224 */ /* 0x000fce00078e02ff */
.L_x_104:
[----:B------:R-:W-:Y:S05]  /*4650*/  BSYNC B1 ;  /* 0x0000000000017941 */ /* 0x000fea0003800000 */
.L_x_103:
[----:B---3--:R-:W-:Y:S01]  /*4660*/  @!P3 IMAD R13, R24, R66, R3 ;  /* 0x00000042180db224 */ /* 0x008fe200078e0203 */
[----:B------:R-:W-:Y:S04]  /*4670*/  BSSY B1, `(.L_x_105) ;  /* 0x0000006000017945 */ /* 0x000fe80003800000 */
[----:B------:R3:W-:Y:S01]  /*4680*/  @!P3 STG.E.U8 desc[UR48][R4.64+0x40], R13 ;  /* 0x0000400d0400b986 */ /* 0x0007e2000c101130 */
[----:B------:R-:W-:Y:S05]  /*4690*/  @P5 BRA `(.L_x_106) ;  /* 0x00000000000c5947 */ /* 0x000fea0003800000 */
[----:B------:R-:W5:Y:S02]  /*46a0*/  LDG.E.U8 R76, desc[UR48][R8.64+0x41] ;  /* 0x00004130084c7981 */ /* 0x000f64000c1e1100 */
[----:B-----5:R-:W-:-:S05]  /*46b0*/  PRMT R12, R76, 0x8880, RZ ;  /* 0x000088804c0c7816 */ /* 0x020fca00000000ff */
[----:B------:R-:W-:-:S07]  /*46c0*/  IMAD R3, R12, R67, RZ ;  /* 0x000000430c037224 */ /* 0x000fce00078e02ff */
.L_x_106:
[----:B------:R-:W-:Y:S05]  /*46d0*/  BSYNC B1 ;  /* 0x0000000000017941 */ /* 0x000fea0003800000 */
.L_x_105:
        /* <DEDUP_REMOVED lines=9> */
[----:B------:R-:W-:Y:S01]  /*4770*/  ISETP.LT.OR P3, PT, R0, 0x9, !P3 ;  /* 0x000000090000780c */ /* 0x000fe20005f61670 */
[----:B------:R-:W-:-:S12]  /*4780*/  @P2 BRA `(.L_x_108) ;  /* 0x00000000000c2947 */ /* 0x000fd80003800000 */
[----:B------:R-:W5:Y:S02]  /*4790*/  LDG.E.U8 R76, desc[UR48][R10.64+0x40] ;  /* 0x000040300a4c7981 */ /* 0x000f64000c1e1100 */
[----:B-----5:R-:W-:-:S05]  /*47a0*/  PRMT R12, R76, 0x8880, RZ ;  /* 0x000088804c0c7816 */ /* 0x020fca00000000ff */
[----:B------:R-:W-:-:S07]  /*47b0*/  IMAD R3, R12, R67, RZ ;  /* 0x000000430c037224 */ /* 0x000fce00078e02ff */
.L_x_108:
[----:B------:R-:W-:Y:S05]  /*47c0*/  BSYNC B1 ;  /* 0x0000000000017941 */ /* 0x000fea0003800000 */
.L_x_107:
[----:B---3--:R-:W-:Y:S01]  /*47d0*/  @!P2 IMAD R13, R26, R66, R3 ;  /* 0x000000421a0da224 */ /* 0x008fe200078e0203 */
[----:B------:R-:W-:Y:S04]  /*47e0*/  BSSY B1, `(.L_x_109) ;  /* 0x0000006000017945 */ /* 0x000fe80003800000 */
[----:B------:R3:W-:Y:S01]  /*47f0*/  @!P2 STG.E.U8 desc[UR48][R6.64+0x40], R13 ;  /* 0x0000400d0600a986 */ /* 0x0007e2000c101130 */
[----:B------:R-:W-:Y:S05]  /*4800*/  @P0 BRA `(.L_x_110) ;  /* 0x00000000000c0947 */ /* 0x000fea0003800000 */
[----:B------:R-:W5:Y:S02]  /*4810*/  LDG.E.U8 R76, desc[UR48][R10.64+0x41] ;  /* 0x000041300a4c7981 */ /* 0x000f64000c1e1100 */
[----:B-----5:R-:W-:-:S05]  /*4820*/  PRMT R12, R76, 0x8880, RZ ;  /* 0x000088804c0c7816 */ /* 0x020fca00000000ff */
[----:B------:R-:W-:-:S07]  /*4830*/  IMAD R3, R12, R67, RZ ;  /* 0x000000430c037224 */ /* 0x000fce00078e02ff */
.L_x_110:
[----:B------:R-:W-:Y:S05]  /*4840*/  BSYNC B1 ;  /* 0x0000000000017941 */ /* 0x000fea0003800000 */
.L_x_109:
[----:B------:R-:W-:Y:S01]  /*4850*/  @!P0 IMAD R27, R27, R66, R3 ;  /* 0x000000421b1b8224 */ /* 0x000fe200078e0203 */
[----:B------:R-:W-:Y:S04]  /*4860*/  BSSY B1, `(.L_x_111) ;  /* 0x0000006000017945 */ /* 0x000fe80003800000 */
[----:B------:R0:W-:Y:S01]  /*4870*/  @!P0 STG.E.U8 desc[UR48][R6.64+0x41], R27 ;  /* 0x0000411b06008986 */ /* 0x0001e2000c101130 */
[----:B------:R-:W-:Y:S05]  /*4880*/  @P5 BRA `(.L_x_112) ;  /* 0x00000000000c5947 */ /* 0x000fea0003800000 */
[----:B------:R-:W5:Y:S02]  /*4890*/  LDG.E.U8 R76, desc[UR48][R8.64+0x48] ;  /* 0x00004830084c7981 */ /* 0x000f64000c1e1100 */
[----:B-----5:R-:W-:-:S05]  /*48a0*/  PRMT R12, R76, 0x8880, RZ ;  /* 0x000088804c0c7816 */ /* 0x020fca00000000ff */
[----:B------:R-:W-:-:S07]  /*48b0*/  IMAD R3, R12, R67, RZ ;  /* 0x000000430c037224 */ /* 0x000fce00078e02ff */
.L_x_112:
[----:B------:R-:W-:Y:S05]  /*48c0*/  BSYNC B1 ;  /* 0x0000000000017941 */ /* 0x000fea0003800000 */
.L_x_111:
[----:B---3--:R-:W-:Y:S01]  /*48d0*/  @!P5 IMAD R13, R28, R66, R3 ;  /* 0x000000421c0dd224 */ /* 0x008fe200078e0203 */
[----:B------:R-:W-:Y:S04]  /*48e0*/  BSSY B1, `(.L_x_113) ;  /* 0x0000006000017945 */ /* 0x000fe80003800000 */
[----:B------:R3:W-:Y:S01]  /*48f0*/  @!P5 STG.E.U8 desc[UR48][R4.64+0x48], R13 ;  /* 0x0000480d0400d986 */ /* 0x0007e2000c101130 */
[----:B------:R-:W-:Y:S05]  /*4900*/  @P4 BRA `(.L_x_114) ;  /* 0x00000000000c4947 */ /* 0x000fea0003800000 */
[----:B------:R-:W5:Y:S02]  /*4910*/  LDG.E.U8 R76, desc[UR48][R8.64+0x49] ;  /* 0x00004930084c7981 */ /* 0x000f64000c1e1100 */
[----:B-----5:R-:W-:-:S05]  /*4920*/  PRMT R12, R76, 0x8880, RZ ;  /* 0x000088804c0c7816 */ /* 0x020fca00000000ff */
[----:B------:R-:W-:-:S07]  /*4930*/  IMAD R3, R12, R67, RZ ;  /* 0x000000430c037224 */ /* 0x000fce00078e02ff */
.L_x_114:
[----:B------:R-:W-:Y:S05]  /*4940*/  BSYNC B1 ;  /* 0x0000000000017941 */ /* 0x000fea0003800000 */
.L_x_113:
[----:B------:R-:W-:Y:S01]  /*4950*/  @!P4 IMAD R29, R29, R66, R3 ;  /* 0x000000421d1dc224 */ /* 0x000fe200078e0203 */
[----:B------:R-:W-:Y:S04]  /*4960*/  BSSY B1, `(.L_x_115) ;  /* 0x0000006000017945 */ /* 0x000fe80003800000 */
[----:B------:R0:W-:Y:S01]  /*4970*/  @!P4 STG.E.U8 desc[UR48][R4.64+0x49], R29 ;  /* 0x0000491d0400c986 */ /* 0x0001e2000c101130 */
[----:B------:R-:W-:Y:S05]  /*4980*/  @P3 BRA `(.L_x_116) ;  /* 0x00000000000c3947 */ /* 0x000fea0003800000 */
[----:B------:R-:W0:Y:S02]  /*4990*/  LDG.E.U8 R76, desc[UR48][R10.64+0x48] ;  /* 0x000048300a4c7981 */ /* 0x000e24000c1e1100 */
[----:B0123--:R-:W-:-:S05]  /*49a0*/  PRMT R4, R76, 0x8880, RZ ;  /* 0x000088804c047816 */ /* 0x00ffca00000000ff */
[----:B------:R-:W-:-:S07]  /*49b0*/  IMAD R3, R4, R67, RZ ;  /* 0x0000004304037224 */ /* 0x000fce00078e02ff */
.L_x_116:
[----:B------:R-:W-:Y:S05]  /*49c0*/  BSYNC B1 ;  /* 0x0000000000017941 */ /* 0x000fea0003800000 */
.L_x_115:
[----:B0123--:R-:W-:Y:S01]  /*49d0*/  @!P3 IMAD R5, R30, R66, R3 ;  /* 0x000000421e05b224 */ /* 0x00ffe200078e0203 */
[----:B------:R-:W-:Y:S01]  /*49e0*/  ISETP.LT.OR P1, PT, R0, 0x9, !P1 ;  /* 0x000000090000780c */ /* 0x000fe20004f21670 */
[----:B------:R-:W-:Y:S03]  /*49f0*/  BSSY B1, `(.L_x_117) ;  /* 0x0000006000017945 */ /* 0x000fe60003800000 */
[----:B------:R0:W-:Y:S09]  /*4a00*/  @!P3 STG.E.U8 desc[UR48][R6.64+0x48], R5 ;  /* 0x000048050600b986 */ /* 0x0001f2000c101130 */
[----:B------:R-:W-:Y:S05]  /*4a10*/  @P1 BRA `(.L_x_118) ;  /* 0x00000000000c1947 */ /* 0x000fea0003800000 */
[----:B------:R-:W2:Y:S02]  /*4a20*/  LDG.E.U8 R76, desc[UR48][R10.64+0x49] ;  /* 0x000049300a4c7981 */ /* 0x000ea4000c1e1100 */
[----:B--2---:R-:W-:-:S05]  /*4a30*/  PRMT R0, R76, 0x8880, RZ ;  /* 0x000088804c007816 */ /* 0x004fca00000000ff */
[----:B------:R-:W-:-:S07]  /*4a40*/  IMAD R3, R0, R67, RZ ;  /* 0x0000004300037224 */ /* 0x000fce00078e02ff */
.L_x_118:
[----:B------:R-:W-:Y:S05]  /*4a50*/  BSYNC B1 ;  /* 0x0000000000017941 */ /* 0x000fea0003800000 */
.L_x_117:
[----:B------:R-:W-:Y:S01]  /*4a60*/  IMAD R3, R31, R66, R3 ;  /* 0x000000421f037224 */ /* 0x000fe200078e0203 */
[----:B------:R-:W-:Y:S06]  /*4a70*/  @P1 BRA `(.L_x_119) ;  /* 0x0000000800381947 */ /* 0x000fec0003800000 */
[----:B------:R1:W-:Y:S01]  /*4a80*/  STG.E.U8 desc[UR48][R6.64+0x49], R3 ;  /* 0x0000490306007986 */ /* 0x0003e2000c101130 */
[----:B------:R-:W-:Y:S05]  /*4a90*/  BRA `(.L_x_119) ;  /* 0x0000000800307947 */ /* 0x000fea0003800000 */
.L_x_38:
[C---:B------:R-:W-:Y:S02]  /*4aa0*/  ISETP.GE.AND P1, PT, R22.reuse, 0x1, PT ;  /* 0x000000011600780c */ /* 0x040fe40003f26270 */
[----:B------:R-:W-:Y:S02]  /*4ab0*/  ISETP.GE.AND P2, PT, R22, 0x2, PT ;  /* 0x000000021600780c */ /* 0x000fe40003f46270 */
[C---:B------:R-:W-:Y:S02]  /*4ac0*/  ISETP.LT.OR P4, PT, R0.reuse, 0x1, !P1 ;  /* 0x000000010000780c */ /* 0x040fe40004f81670 */
[C---:B------:R-:W-:Y:S02]  /*4ad0*/  ISETP.LT.OR P5, PT, R0.reuse, 0x1, !P2 ;  /* 0x000000010000780c */ /* 0x040fe400057a1670 */
[C---:B------:R-:W-:Y:S02]  /*4ae0*/  ISETP.LT.OR P1, PT, R0.reuse, 0x9, !P1 ;  /* 0x000000090000780c */ /* 0x040fe40004f21670 */
[----:B------:R-:W-:-:S02]  /*4af0*/  ISETP.LT.OR P2, PT, R0, 0x9, !P2 ;  /* 0x000000090000780c */ /* 0x000fc40005741670 */
[C---:B------:R-:W-:Y:S02]  /*4b00*/  ISETP.GE.AND P3, PT, R22.reuse, 0x9, PT ;  /* 0x000000091600780c */ /* 0x040fe40003f66270 */
[----:B------:R-:W-:-:S03]  /*4b10*/  ISETP.GE.AND P0, PT, R22, 0xa, PT ;  /* 0x0000000a1600780c */ /* 0x000fc60003f06270 */
[-C--:B------:R-:W-:Y:S02]  /*4b20*/  @!P4 IMAD R3, R56, R66.reuse, RZ ;  /* 0x000000423803c224 */ /* 0x080fe400078e02ff */
[-C--:B------:R-:W-:Y:S02]  /*4b30*/  @!P5 IMAD R57, R57, R66.reuse, RZ ;  /* 0x000000423939d224 */ /* 0x080fe400078e02ff */
[-C--:B------:R-:W-:Y:S01]  /*4b40*/  @!P1 IMAD R9, R58, R66.reuse, RZ ;  /* 0x000000423a099224 */ /* 0x080fe200078e02ff */
[----:B------:R0:W-:Y:S01]  /*4b50*/  @!P4 STG.E.U8 desc[UR48][R4.64], R3 ;  /* 0x000000030400c986 */ /* 0x0001e2000c101130 */
[C---:B------:R-:W-:Y:S01]  /*4b60*/  ISETP.LT.OR P4, PT, R0.reuse, 0x1, !P3 ;  /* 0x000000010000780c */ /* 0x040fe20005f81670 */
[----:B------:R-:W-:Y:S02]  /*4b70*/  @!P2 IMAD R59, R59, R66, RZ ;  /* 0x000000423b3ba224 */ /* 0x000fe400078e02ff */
[----:B------:R-:W-:Y:S01]  /*4b80*/  @!P5 STG.E.U8 desc[UR48][R4.64+0x1], R57 ;  /* 0x000001390400d986 */ /* 0x000fe2000c101130 */
[----:B------:R-:W-:-:S02]  /*4b90*/  ISETP.LT.OR P5, PT, R0, 0x1, !P0 ;  /* 0x000000010000780c */ /* 0x000fc400047a1670 */
[C---:B------:R-:W-:Y:S01]  /*4ba0*/  ISETP.LT.OR P0, PT, R0.reuse, 0x9, !P0 ;  /* 0x000000090000780c */ /* 0x040fe20004701670 */
[----:B------:R1:W-:Y:S01]  /*4bb0*/  @!P1 STG.E.U8 desc[UR48][R6.64], R9 ;  /* 0x0000000906009986 */ /* 0x0003e2000c101130 */
[----:B------:R-:W-:Y:S02]  /*4bc0*/  ISETP.LT.OR P1, PT, R0, 0x9, !P3 ;  /* 0x000000090000780c */ /* 0x000fe40005f21670 */
[C---:B------:R-:W-:Y:S01]  /*4bd0*/  ISETP.GE.AND P3, PT, R22.reuse, 0x11, PT ;  /* 0x000000111600780c */ /* 0x040fe20003f66270 */
[----:B------:R-:W-:Y:S01]  /*4be0*/  @!P2 STG.E.U8 desc[UR48][R6.64+0x1], R59 ;  /* 0x0000013b0600a986 */ /* 0x000fe2000c101130 */
[----:B------:R-:W-:Y:S01]  /*4bf0*/  ISETP.GE.AND P2, PT, R22, 0x12, PT ;  /* 0x000000121600780c */ /* 0x000fe20003f46270 */
[----:B------:R-:W-:-:S04]  /*4c00*/  @!P4 IMAD R11, R60, R66, RZ ;  /* 0x000000423c0bc224 */ /* 0x000fc800078e02ff */
[-C--:B------:R-:W-:Y:S01]  /*4c10*/  @!P5 IMAD R61, R61, R66.reuse, RZ ;  /* 0x000000423d3dd224 */ /* 0x080fe200078e02ff */
[----:B------:R-:W-:Y:S01]  /*4c20*/  @!P4 STG.E.U8 desc[UR48][R4.64+0x8], R11 ;  /* 0x0000080b0400c986 */ /* 0x000fe2000c101130 */
[C---:B------:R-:W-:Y:S01]  /*4c30*/  ISETP.LT.OR P4, PT, R0.reuse, 0x1, !P3 ;  /* 0x000000010000780c */ /* 0x040fe20005f81670 */
[-C--:B------:R-:W-:Y:S02]  /*4c40*/  @!P0 IMAD R63, R63, R66.reuse, RZ ;  /* 0x000000423f3f8224 */ /* 0x080fe400078e02ff */
[----:B------:R-:W-:Y:S01]  /*4c50*/  @!P5 STG.E.U8 desc[UR48][R4.64+0x9], R61 ;  /* 0x0000093d0400d986 */ /* 0x000fe2000c101130 */
[----:B------:R-:W-:Y:S01]  /*4c60*/  ISETP.LT.OR P5, PT, R0, 0x1, !P2 ;  /* 0x000000010000780c */ /* 0x000fe200057a1670 */
[----:B0-----:R-:W-:Y:S01]  /*4c70*/  @!P1 IMAD R3, R62, R66, RZ ;  /* 0x000000423e039224 */ /* 0x001fe200078e02ff */
[----:B------:R-:W-:Y:S01]  /*4c80*/  ISETP.LT.OR P2, PT, R0, 0x9, !P2 ;  /* 0x000000090000780c */ /* 0x000fe20005741670 */
[----:B------:R-:W-:Y:S01]  /*4c90*/  @!P0 STG.E.U8 desc[UR48][R6.64+0x9], R63 ;  /* 0x0000093f06008986 */ /* 0x000fe2000c101130 */
[----:B------:R-:W-:-:S03]  /*4ca0*/  ISETP.GE.AND P0, PT, R22, 0x1a, PT ;  /* 0x0000001a1600780c */ /* 0x000fc60003f06270 */
[----:B------:R0:W-:Y:S01]  /*4cb0*/  @!P1 STG.E.U8 desc[UR48][R6.64+0x8], R3 ;  /* 0x0000080306009986 */ /* 0x0001e2000c101130 */
[----:B------:R-:W-:Y:S01]  /*4cc0*/  ISETP.LT.OR P1, PT, R0, 0x9, !P3 ;  /* 0x000000090000780c */ /* 0x000fe20005f21670 */
[----:B-1----:R-:W-:Y:S01]  /*4cd0*/  @!P4 IMAD R9, R48, R66, RZ ;  /* 0x000000423009c224 */ /* 0x002fe200078e02ff */
[----:B------:R-:W-:-:S03]  /*4ce0*/  ISETP.GE.AND P3, PT, R22, 0x19, PT ;  /* 0x000000191600780c */ /* 0x000fc60003f66270 */
[-C--:B------:R-:W-:Y:S01]  /*4cf0*/  @!P5 IMAD R49, R49, R66.reuse, RZ ;  /* 0x000000423131d224 */ /* 0x080fe200078e02ff */
[----:B------:R-:W-:Y:S01]  /*4d00*/  @!P4 STG.E.U8 desc[UR48][R4.64+0x10], R9 ;  /* 0x000010090400c986 */ /* 0x000fe2000c101130 */
[C---:B------:R-:W-:Y:S01]  /*4d10*/  ISETP.LT.OR P4, PT, R0.reuse, 0x1, !P3 ;  /* 0x000000010000780c */ /* 0x040fe20005f81670 */
[-C--:B------:R-:W-:Y:S02]  /*4d20*/  @!P2 IMAD R51, R51, R66.reuse, RZ ;  /* 0x000000423333a224 */ /* 0x080fe400078e02ff */
[----:B------:R-:W-:Y:S01]  /*4d30*/  @!P5 STG.E.U8 desc[UR48][R4.64+0x11], R49 ;  /* 0x000011310400d986 */ /* 0x000fe2000c101130 */
[----:B------:R-:W-:Y:S02]  /*4d40*/  ISETP.LT.OR P5, PT, R0, 0x1, !P0 ;  /* 0x000000010000780c */ /* 0x000fe400047a1670 */
[----:B0-----:R-:W-:Y:S01]  /*4d50*/  @!P1 IMAD R3, R50, R66, RZ ;  /* 0x0000004232039224 */ /* 0x001fe200078e02ff */
[----:B------:R-:W-:Y:S01]  /*4d60*/  @!P2 STG.E.U8 desc[UR48][R6.64+0x11], R51 ;  /* 0x000011330600a986 */ /* 0x000fe2000c101130 */
[----:B------:R-:W-:-:S02]  /*4d70*/  ISETP.LT.OR P0, PT, R0, 0x9, !P0 ;  /* 0x000000090000780c */ /* 0x000fc40004701670 */
[----:B------:R-:W-:Y:S01]  /*4d80*/  ISETP.GE.AND P2, PT, R22, 0x22, PT ;  /* 0x000000221600780c */ /* 0x000fe20003f46270 */
[----:B------:R0:W-:Y:S01]  /*4d90*/  @!P1 STG.E.U8 desc[UR48][R6.64+0x10], R3 ;  /* 0x0000100306009986 */ /* 0x0001e2000c101130 */
[----:B------:R-:W-:Y:S01]  /*4da0*/  ISETP.LT.OR P1, PT, R0, 0x9, !P3 ;  /* 0x000000090000780c */ /* 0x000fe20005f21670 */
[----:B------:R-:W-:Y:S01]  /*4db0*/  @!P4 IMAD R11, R52, R66, RZ ;  /* 0x00000042340bc224 */ /* 0x000fe200078e02ff */
[----:B------:R-:W-:-:S03]  /*4dc0*/  ISETP.GE.AND P3, PT, R22, 0x21, PT ;  /* 0x000000211600780c */ /* 0x000fc60003f66270 */
[-C--:B------:R-:W-:Y:S01]  /*4dd0*/  @!P5 IMAD R53, R53, R66.reuse, RZ ;  /* 0x000000423535d224 */ /* 0x080fe200078e02ff */
[----:B------:R-:W-:Y:S01]  /*4de0*/  @!P4 STG.E.U8 desc[UR48][R4.64+0x18], R11 ;  /* 0x0000180b0400c986 */ /* 0x000fe2000c101130 */
[C---:B------:R-:W-:Y:S02]  /*4df0*/  ISETP.LT.OR P4, PT, R0.reuse, 0x1, !P3 ;  /* 0x000000010000780c */ /* 0x040fe40005f81670 */
[-C--:B------:R-:W-:Y:S01]  /*4e00*/  @!P0 IMAD R55, R55, R66.reuse, RZ ;  /* 0x0000004237378224 */ /* 0x080fe200078e02ff */
[----:B------:R-:W-:Y:S01]  /*4e10*/  @!P5 STG.E.U8 desc[UR48][R4.64+0x19], R53 ;  /* 0x000019350400d986 */ /* 0x000fe2000c101130 */
[----:B------:R-:W-:Y:S02]  /*4e20*/  ISETP.LT.OR P5, PT, R0, 0x1, !P2 ;  /* 0x000000010000780c */ /* 0x000fe400057a1670 */
[----:B0-----:R-:W-:Y:S01]  /*4e30*/  @!P1 IMAD R3, R54, R66, RZ ;  /* 0x0000004236039224 */ /* 0x001fe200078e02ff */
[----:B------:R-:W-:Y:S01]  /*4e40*/  ISETP.LT.OR P2, PT, R0, 0x9, !P2 ;  /* 0x000000090000780c */ /* 0x000fe20005741670 */
[----:B------:R-:W-:Y:S01]  /*4e50*/  @!P0 STG.E.U8 desc[UR48][R6.64+0x19], R55 ;  /* 0x0000193706008986 */ /* 0x000fe2000c101130 */
[----:B------:R-:W-:-:S03]  /*4e60*/  ISETP.GE.AND P0, PT, R22, 0x2a, PT ;  /* 0x0000002a1600780c */ /* 0x000fc60003f06270 */
[----:B------:R0:W-:Y:S01]  /*4e70*/  @!P1 STG.E.U8 desc[UR48][R6.64+0x18], R3 ;  /* 0x0000180306009986 */ /* 0x0001e2000c101130 */
[-C--:B------:R-:W-:Y:S01]  /*4e80*/  @!P4 IMAD R9, R40, R66.reuse, RZ ;  /* 0x000000422809c224 */ /* 0x080fe200078e02ff */
[----:B------:R-:W-:Y:S02]  /*4e90*/  ISETP.LT.OR P1, PT, R0, 0x9, !P3 ;  /* 0x000000090000780c */ /* 0x000fe40005f21670 */
[----:B------:R-:W-:Y:S01]  /*4ea0*/  ISETP.GE.AND P3, PT, R22, 0x29, PT ;  /* 0x000000291600780c */ /* 0x000fe20003f66270 */
[-C--:B------:R-:W-:Y:S01]  /*4eb0*/  @!P5 IMAD R41, R41, R66.reuse, RZ ;  /* 0x000000422929d224 */ /* 0x080fe200078e02ff */
[----:B------:R-:W-:Y:S02]  /*4ec0*/  @!P4 STG.E.U8 desc[UR48][R4.64+0x20], R9 ;  /* 0x000020090400c986 */ /* 0x000fe4000c101130 */
[C---:B------:R-:W-:Y:S01]  /*4ed0*/  ISETP.LT.OR P4, PT, R0.reuse, 0x1, !P3 ;  /* 0x000000010000780c */ /* 0x040fe20005f81670 */
[----:B------:R-:W-:Y:S01]  /*4ee0*/  @!P2 IMAD R43, R43, R66, RZ ;  /* 0x000000422b2ba224 */ /* 0x000fe200078e02ff */
[----:B------:R-:W-:Y:S01]  /*4ef0*/  @!P5 STG.E.U8 desc[UR48][R4.64+0x21], R41 ;  /* 0x000021290400d986 */ /* 0x000fe2000c101130 */
[----:B------:R-:W-:-:S02]  /*4f00*/  ISETP.LT.OR P5, PT, R0, 0x1, !P0 ;  /* 0x000000010000780c */ /* 0x000fc400047a1670 */
[----:B------:R-:W-:Y:S01]  /*4f10*/  ISETP.LT.OR P3, PT, R0, 0x9, !P3 ;  /* 0x000000090000780c */ /* 0x000fe20005f61670 */
[----:B------:R-:W-:Y:S01]  /*4f20*/  @!P2 STG.E.U8 desc[UR48][R6.64+0x21], R43 ;  /* 0x0000212b0600a986 */ /* 0x000fe2000c101130 */
[-C--:B0-----:R-:W-:Y:S01]  /*4f30*/  @!P1 IMAD R3, R42, R66.reuse, RZ ;  /* 0x000000422a039224 */ /* 0x081fe200078e02ff */
[----:B------:R-:W-:Y:S02]  /*4f40*/  ISETP.LT.OR P2, PT, R0, 0x9, !P0 ;  /* 0x000000090000780c */ /* 0x000fe40004741670 */
[----:B------:R-:W-:Y:S02]  /*4f50*/  ISETP.GE.AND P0, PT, R22, 0x32, PT ;  /* 0x000000321600780c */ /* 0x000fe40003f06270 */
[----:B------:R0:W-:Y:S01]  /*4f60*/  @!P1 STG.E.U8 desc[UR48][R6.64+0x20], R3 ;  /* 0x0000200306009986 */ /* 0x0001e2000c101130 */
[-C--:B------:R-:W-:Y:S01]  /*4f70*/  @!P4 IMAD R11, R44, R66.reuse, RZ ;  /* 0x000000422c0bc224 */ /* 0x080fe200078e02ff */
[----:B------:R-:W-:Y:S02]  /*4f80*/  ISETP.GE.AND P1, PT, R22, 0x31, PT ;  /* 0x000000311600780c */ /* 0x000fe40003f26270 */
[----:B------:R-:W-:-:S02]  /*4f90*/  @!P5 IMAD R45, R45, R66, RZ ;  /* 0x000000422d2dd224 */ /* 0x000fc400078e02ff */
[----:B------:R-:W-:Y:S01]  /*4fa0*/  @!P4 STG.E.U8 desc[UR48][R4.64+0x28], R11 ;  /* 0x0000280b0400c986 */ /* 0x000fe2000c101130 */
[C---:B------:R-:W-:Y:S02]  /*4fb0*/  ISETP.LT.OR P4, PT, R0.reuse, 0x1, !P1 ;  /* 0x000000010000780c */ /* 0x040fe40004f81670 */
[-C--:B------:R-:W-:Y:S01]  /*4fc0*/  @!P2 IMAD R47, R47, R66.reuse, RZ ;  /* 0x000000422f2fa224 */ /* 0x080fe200078e02ff */
[----:B------:R-:W-:Y:S01]  /*4fd0*/  @!P5 STG.E.U8 desc[UR48][R4.64+0x29], R45 ;  /* 0x0000292d0400d986 */ /* 0x000fe2000c101130 */
[----:B------:R-:W-:Y:S01]  /*4fe0*/  ISETP.LT.OR P5, PT, R0, 0x1, !P0 ;  /* 0x000000010000780c */ /* 0x000fe200047a1670 */
[-C--:B0-----:R-:W-:Y:S01]  /*4ff0*/  @!P3 IMAD R3, R46, R66.reuse, RZ ;  /* 0x000000422e03b224 */ /* 0x081fe200078e02ff */
[C---:B------:R-:W-:Y:S01]  /*5000*/  ISETP.LT.OR P1, PT, R0.reuse, 0x9, !P1 ;  /* 0x000000090000780c */ /* 0x040fe20004f21670 */
[----:B------:R-:W-:Y:S01]  /*5010*/  @!P2 STG.E.U8 desc[UR48][R6.64+0x29], R47 ;  /* 0x0000292f0600a986 */ /* 0x000fe2000c101130 */
[----:B------:R-:W-:Y:S02]  /*5020*/  ISETP.LT.OR P0, PT, R0, 0x9, !P0 ;  /* 0x000000090000780c */ /* 0x000fe40004701670 */
[C---:B------:R-:W-:Y:S01]  /*5030*/  ISETP.GE.AND P2, PT, R22.reuse, 0x3a, PT ;  /* 0x0000003a1600780c */ /* 0x040fe20003f46270 */
[----:B------:R0:W-:Y:S01]  /*5040*/  @!P3 STG.E.U8 desc[UR48][R6.64+0x28], R3 ;  /* 0x000028030600b986 */ /* 0x0001e2000c101130 */
[----:B------:R-:W-:Y:S01]  /*5050*/  ISETP.GE.AND P3, PT, R22, 0x39, PT ;  /* 0x000000391600780c */ /* 0x000fe20003f66270 */
[----:B------:R-:W-:-:S04]  /*5060*/  @!P4 IMAD R9, R32, R66, RZ ;  /* 0x000000422009c224 */ /* 0x000fc800078e02ff */
[-C--:B------:R-:W-:Y:S01]  /*5070*/  @!P5 IMAD R33, R33, R66.reuse, RZ ;  /* 0x000000422121d224 */ /* 0x080fe200078e02ff */
[----:B------:R-:W-:Y:S01]  /*5080*/  @!P4 STG.E.U8 desc[UR48][R4.64+0x30], R9 ;  /* 0x000030090400c986 */ /* 0x000fe2000c101130 */
[C---:B------:R-:W-:Y:S02]  /*5090*/  ISETP.LT.OR P4, PT, R0.reuse, 0x1, !P3 ;  /* 0x000000010000780c */ /* 0x040fe40005f81670 */
[-C--:B------:R-:W-:Y:S01]  /*50a0*/  @!P0 IMAD R35, R35, R66.reuse, RZ ;  /* 0x0000004223238224 */ /* 0x080fe200078e02ff */
[----:B------:R-:W-:Y:S01]  /*50b0*/  @!P5 STG.E.U8 desc[UR48][R4.64+0x31], R33 ;  /* 0x000031210400d986 */ /* 0x000fe2000c101130 */
[----:B------:R-:W-:Y:S01]  /*50c0*/  ISETP.LT.OR P5, PT, R0, 0x1, !P2 ;  /* 0x000000010000780c */ /* 0x000fe200057a1670 */
[----:B0-----:R-:W-:Y:S01]  /*50d0*/  @!P1 IMAD R3, R34, R66, RZ ;  /* 0x0000004222039224 */ /* 0x001fe200078e02ff */
[----:B------:R-:W-:Y:S01]  /*50e0*/  ISETP.LT.OR P3, PT, R0, 0x9, !P3 ;  /* 0x000000090000780c */ /* 0x000fe20005f61670 */
[----:B------:R-:W-:Y:S01]  /*50f0*/  @!P0 STG.E.U8 desc[UR48][R6.64+0x31], R35 ;  /* 0x0000312306008986 */ /* 0x000fe2000c101130 */
[----:B------:R-:W-:-:S02]  /*5100*/  ISETP.GE.AND P0, PT, R22, 0x42, PT ;  /* 0x000000421600780c */ /* 0x000fc40003f06270 */
[----:B------:R-:W-:Y:S01]  /*5110*/  ISETP.LT.OR P2, PT, R0, 0x9, !P2 ;  /* 0x000000090000780c */ /* 0x000fe20005741670 */
[----:B------:R0:W-:Y:S01]  /*5120*/  @!P1 STG.E.U8 desc[UR48][R6.64+0x30], R3 ;  /* 0x0000300306009986 */ /* 0x0001e2000c101130 */
[----:B------:R-:W-:Y:S01]  /*5130*/  ISETP.GE.AND P1, PT, R22, 0x41, PT ;  /* 0x000000411600780c */ /* 0x000fe20003f26270 */
[----:B------:R-:W-:-:S04]  /*5140*/  @!P4 IMAD R11, R36, R66, RZ ;  /* 0x00000042240bc224 */ /* 0x000fc800078e02ff */
[-C--:B------:R-:W-:Y:S01]  /*5150*/  @!P5 IMAD R37, R37, R66.reuse, RZ ;  /* 0x000000422525d224 */ /* 0x080fe200078e02ff */
[----:B------:R-:W-:Y:S01]  /*5160*/  @!P4 STG.E.U8 desc[UR48][R4.64+0x38], R11 ;  /* 0x0000380b0400c986 */ /* 0x000fe2000c101130 */
[C---:B------:R-:W-:Y:S02]  /*5170*/  ISETP.LT.OR P4, PT, R0.reuse, 0x1, !P1 ;  /* 0x000000010000780c */ /* 0x040fe40004f81670 */
[C---:B------:R-:W-:Y:S01]  /*5180*/  ISETP.LT.OR P1, PT, R0.reuse, 0x9, !P1 ;  /* 0x000000090000780c */ /* 0x040fe20004f21670 */
[----:B------:R-:W-:Y:S01]  /*5190*/  @!P5 STG.E.U8 desc[UR48][R4.64+0x39], R37 ;  /* 0x000039250400d986 */ /* 0x000fe2000c101130 */
[----:B------:R-:W-:Y:S01]  /*51a0*/  ISETP.LT.OR P5, PT, R0, 0x1, !P0 ;  /* 0x000000010000780c */ /* 0x000fe200047a1670 */
[-C--:B0-----:R-:W-:Y:S01]  /*51b0*/  @!P3 IMAD R3, R38, R66.reuse, RZ ;  /* 0x000000422603b224 */ /* 0x081fe200078e02ff */
[----:B------:R-:W-:Y:S01]  /*51c0*/  ISETP.LT.OR P0, PT, R0, 0x9, !P0 ;  /* 0x000000090000780c */ /* 0x000fe20004701670 */
[----:B------:R-:W-:-:S03]  /*51d0*/  @!P2 IMAD R39, R39, R66, RZ ;  /* 0x000000422727a224 */ /* 0x000fc600078e02ff */
[----:B------:R0:W-:Y:S01]  /*51e0*/  @!P3 STG.E.U8 desc[UR48][R6.64+0x38], R3 ;  /* 0x000038030600b986 */ /* 0x0001e2000c101130 */
[----:B------:R-:W-:Y:S02]  /*51f0*/  ISETP.GE.AND P3, PT, R22, 0x4a, PT ;  /* 0x0000004a1600780c */ /* 0x000fe40003f66270 */
[-C--:B------:R-:W-:Y:S01]  /*5200*/  @!P4 IMAD R9, R24, R66.reuse, RZ ;  /* 0x000000421809c224 */ /* 0x080fe200078e02ff */
[----:B------:R-:W-:Y:S01]  /*5210*/  @!P2 STG.E.U8 desc[UR48][R6.64+0x39], R39 ;  /* 0x000039270600a986 */ /* 0x000fe2000c101130 */
[----:B------:R-:W-:Y:S02]  /*5220*/  ISETP.GE.AND P2, PT, R22, 0x49, PT ;  /* 0x000000491600780c */ /* 0x000fe40003f46270 */
[-C--:B------:R-:W-:Y:S01]  /*5230*/  @!P5 IMAD R25, R25, R66.reuse, RZ ;  /* 0x000000421919d224 */ /* 0x080fe200078e02ff */
[----:B------:R1:W-:Y:S01]  /*5240*/  @!P4 STG.E.U8 desc[UR48][R4.64+0x40], R9 ;  /* 0x000040090400c986 */ /* 0x0003e2000c101130 */
[C---:B------:R-:W-:Y:S01]  /*5250*/  ISETP.LT.OR P4, PT, R0.reuse, 0x1, !P2 ;  /* 0x000000010000780c */ /* 0x040fe20005781670 */
[-C--:B------:R-:W-:Y:S01]  /*5260*/  @!P0 IMAD R27, R27, R66.reuse, RZ ;  /* 0x000000421b1b8224 */ /* 0x080fe200078e02ff */
[C---:B------:R-:W-:Y:S01]  /*5270*/  ISETP.LT.OR P2, PT, R0.reuse, 0x9, !P2 ;  /* 0x000000090000780c */ /* 0x040fe20005741670 */
[----:B------:R2:W-:Y:S01]  /*5280*/  @!P5 STG.E.U8 desc[UR48][R4.64+0x41], R25 ;  /* 0x000041190400d986 */ /* 0x0005e2000c101130 */
[----:B------:R-:W-:Y:S01]  /*5290*/  ISETP.LT.OR P5, PT, R0, 0x1, !P3 ;  /* 0x000000010000780c */ /* 0x000fe20005fa1670 */
[-C--:B0-----:R-:W-:Y:S01]  /*52a0*/  @!P1 IMAD R3, R26, R66.reuse, RZ ;  /* 0x000000421a039224 */ /* 0x081fe200078e02ff */
[----:B------:R-:W-:Y:S01]  /*52b0*/  ISETP.LT.OR P3, PT, R0, 0x9, !P3 ;  /* 0x000000090000780c */ /* 0x000fe20005f61670 */
[----:B------:R2:W-:Y:S04]  /*52c0*/  @!P0 STG.E.U8 desc[UR48][R6.64+0x41], R27 ;  /* 0x0000411b06008986 */ /* 0x0005e8000c101130 */
[----:B------:R2:W-:Y:S02]  /*52d0*/  @!P1 STG.E.U8 desc[UR48][R6.64+0x40], R3 ;  /* 0x0000400306009986 */ /* 0x0005e4000c101130 */
[----:B------:R-:W-:-:S02]  /*52e0*/  @!P4 IMAD R11, R28, R66, RZ ;  /* 0x000000421c0bc224 */ /* 0x000fc400078e02ff */
[-C--:B-1----:R-:W-:Y:S02]  /*52f0*/  @!P2 IMAD R9, R30, R66.reuse, RZ ;  /* 0x000000421e09a224 */ /* 0x082fe400078e02ff */
[-C--:B------:R-:W-:Y:S01]  /*5300*/  @!P5 IMAD R29, R29, R66.reuse, RZ ;  /* 0x000000421d1dd224 */ /* 0x080fe200078e02ff */
[----:B------:R2:W-:Y:S01]  /*5310*/  @!P4 STG.E.U8 desc[UR48][R4.64+0x48], R11 ;  /* 0x0000480b0400c986 */ /* 0x0005e2000c101130 */
[----:B------:R-:W-:-:S03]  /*5320*/  @!P3 IMAD R31, R31, R66, RZ ;  /* 0x000000421f1fb224 */ /* 0x000fc600078e02ff */
[----:B------:R2:W-:Y:S04]  /*5330*/  @!P5 STG.E.U8 desc[UR48][R4.64+0x49], R29 ;  /* 0x0000491d0400d986 */ /* 0x0005e8000c101130 */
[----:B------:R2:W-:Y:S04]  /*5340*/  @!P2 STG.E.U8 desc[UR48][R6.64+0x48], R9 ;  /* 0x000048090600a986 */ /* 0x0005e8000c101130 */
[----:B------:R2:W-:Y:S02]  /*5350*/  @!P3 STG.E.U8 desc[UR48][R6.64+0x49], R31 ;  /* 0x0000491f0600b986 */ /* 0x0005e4000c101130 */
.L_x_119:
[----:B------:R-:W-:Y:S05]  /*5360*/  BSYNC B0 ;  /* 0x0000000000007941 */ /* 0x000fea0003800000 */
.L_x_37:
[----:B0-2---:R-:W2:Y:S01]  /*5370*/  LDL.64 R4, [R1] ;  /* 0x0000000001047983 */ /* 0x005ea20000100a00 */
[----:B------:R-:W-:Y:S01]  /*5380*/  ULDC.64 UR4, c[0x0][0x650] ;  /* 0x0001940000047ab9 */ /* 0x000fe20000000a00 */
[----:B------:R-:W-:Y:S02]  /*5390*/  IMAD.U32 R0, RZ, RZ, UR45 ;  /* 0x0000002dff007e24 */ /* 0x000fe4000f8e00ff */
[----:B------:R-:W-:Y:S02]  /*53a0*/  IMAD.MOV.U32 R22, RZ, RZ, -0x1 ;  /* 0xffffffffff167424 */ /* 0x000fe400078e00ff */
[----:B------:R0:W-:Y:S01]  /*53b0*/  SYNCS.ARRIVE.TRANS64.A1T0 RZ, [R0+UR41], RZ ;  /* 0x000000ff00ff79a7 */ /* 0x0001e20008100029 */
[----:B------:R-:W-:Y:S02]  /*53c0*/  IMAD.MOV.U32 R19, RZ, RZ, -0x1 ;  /* 0xffffffffff137424 */ /* 0x000fe400078e00ff */
[----:B------:R-:W-:Y:S01]  /*53d0*/  IMAD.MOV.U32 R18, RZ, RZ, -0x1 ;  /* 0xffffffffff127424 */ /* 0x000fe200078e00ff */
[----:B0-----:R-:W-:-:S02]  /*53e0*/  PRMT R0, RZ, 0x7610, R0 ;  /* 0x00007610ff007816 */ /* 0x001fc40000000000 */
[----:B--2---:R-:W-:-:S05]  /*53f0*/  LEA R16, P0, R4, R16, 0x1 ;  /* 0x0000001004107211 */ /* 0x004fca00078008ff */
[----:B------:R-:W-:Y:S01]  /*5400*/  IMAD.X R17, R74, 0x1, R17, P0 ;  /* 0x000000014a117824 */ /* 0x000fe200000e0611 */
[----:B------:R-:W-:-:S04]  /*5410*/  ISETP.GE.U32.AND P0, PT, R16, UR4, PT ;  /* 0x0000000410007c0c */ /* 0x000fc8000bf06070 */
[----:B------:R-:W-:-:S13]  /*5420*/  ISETP.GE.U32.AND.EX P0, PT, R17, UR5, PT, P0 ;  /* 0x0000000511007c0c */ /* 0x000fda000bf06100 */
[----:B------:R-:W-:Y:S05]  /*5430*/  @P0 BRA `(.L_x_120) ;  /* 0x0000000400580947 */ /* 0x000fea0003800000 */
[----:B------:R-:W0:Y:S01]  /*5440*/  LDC.64 R10, c[0x0][0x628] ;  /* 0x00018a00ff0a7b82 */ /* 0x000e220000000a00 */
[----:B------:R-:W2:Y:S01]  /*5450*/  S2R R12, SR_CTAID.X ;  /* 0x00000000000c7919 */ /* 0x000ea20000002500 */
[----:B------:R-:W-:Y:S02]  /*5460*/  IMAD.MOV.U32 R8, RZ, RZ, R16 ;  /* 0x000000ffff087224 */ /* 0x000fe400078e0010 */
[----:B------:R-:W-:Y:S01]  /*5470*/  IMAD.MOV.U32 R9, RZ, RZ, R17 ;  /* 0x000000ffff097224 */ /* 0x000fe200078e0011 */
[----:B------:R-:W3:Y:S03]  /*5480*/  S2R R19, SR_CTAID.Y ;  /* 0x0000000000137919 */ /* 0x000ee60000002600 */
[----:B------:R-:W1:Y:S08]  /*5490*/  LDC R0, c[0x0][0x630] ;  /* 0x00018c00ff007b82 */ /* 0x000e700000000800 */
[----:B------:R-:W1:Y:S01]  /*54a0*/  LDC.64 R14, c[0x0][0x620] ;  /* 0x00018800ff0e7b82 */ /* 0x000e620000000a00 */
[----:B0-----:R-:W-:-:S04]  /*54b0*/  ISETP.NE.U32.AND P0, PT, R10, RZ, PT ;  /* 0x000000ff0a00720c */ /* 0x001fc80003f05070 */
[----:B------:R-:W-:-:S13]  /*54c0*/  ISETP.NE.AND.EX P0, PT, R11, RZ, PT, P0 ;  /* 0x000000ff0b00720c */ /* 0x000fda0003f05300 */
[----:B-123--:R-:W-:Y:S05]  /*54d0*/  @!P0 BRA `(.L_x_121) ;  /* 0x0000000000288947 */ /* 0x00efea0003800000 */
[----:B------:R-:W0:Y:S02]  /*54e0*/  LDC R3, c[0x0][0x634] ;  /* 0x00018d00ff037b82 */ /* 0x000e240000000800 */
[----:B0-----:R-:W-:-:S05]  /*54f0*/  IADD3 R3, P0, R16, R3, RZ ;  /* 0x0000000310037210 */ /* 0x001fca0007f1e0ff */
[----:B------:R-:W-:-:S04]  /*5500*/  IMAD.X R13, RZ, RZ, R17, P0 ;  /* 0x000000ffff0d7224 */ /* 0x000fc800000e0611 */
[----:B------:R-:W-:-:S04]  /*5510*/  IMAD.WIDE.U32 R4, R13, R10, RZ ;  /* 0x0000000a0d047225 */ /* 0x000fc800078e00ff */
[----:B----4-:R-:W-:-:S04]  /*5520*/  IMAD.WIDE.U32 R6, P0, R3, R11, R4 ;  /* 0x0000000b03067225 */ /* 0x010fc80007800004 */
[----:B------:R-:W-:-:S04]  /*5530*/  IMAD.WIDE.U32 R4, R3, R10, RZ ;  /* 0x0000000a03047225 */ /* 0x000fc800078e00ff */
[----:B------:R-:W-:Y:S01]  /*5540*/  IMAD.X R9, RZ, RZ, RZ, P0 ;  /* 0x000000ffff097224 */ /* 0x000fe200000e06ff */
[----:B------:R-:W-:Y:S01]  /*5550*/  IADD3 RZ, P0, R5, R6, RZ ;  /* 0x0000000605ff7210 */ /* 0x000fe20007f1e0ff */
[----:B------:R-:W-:-:S04]  /*5560*/  IMAD.MOV.U32 R8, RZ, RZ, R7 ;  /* 0x000000ffff087224 */ /* 0x000fc800078e0007 */
[----:B------:R-:W-:-:S08]  /*5570*/  IMAD.WIDE.U32.X R8, R13, R11, R8, P0 ;  /* 0x0000000b0d087225 */ /* 0x000fd000000e0408 */
.L_x_121:
[-CC-:B------:R-:W-:Y:S01]  /*5580*/  SHF.R.U64 R18, R8, R0.reuse, R9.reuse ;  /* 0x0000000008127219 */ /* 0x180fe20000001209 */
[----:B------:R-:W0:Y:S01]  /*5590*/  LDC.64 R26, c[0x0][0x640] ;  /* 0x00019000ff1a7b82 */ /* 0x000e220000000a00 */
[----:B------:R-:W-:Y:S01]  /*55a0*/  SHF.R.U32.HI R0, RZ, R0, R9 ;  /* 0x00000000ff007219 */ /* 0x000fe20000011609 */
[----:B------:R-:W-:Y:S01]  /*55b0*/  ULDC UR4, c[0x0][0x150] ;  /* 0x0000540000047ab9 */ /* 0x000fe20000000800 */
[----:B------:R-:W-:Y:S01]  /*55c0*/  IADD3 R3, P0, RZ, -R18, RZ ;  /* 0x80000012ff037210 */ /* 0x000fe20007f1e0ff */
[----:B------:R-:W-:Y:S01]  /*55d0*/  IMAD.MOV.U32 R9, RZ, RZ, 0x1 ;  /* 0x00000001ff097424 */ /* 0x000fe200078e00ff */
[----:B------:R-:W-:-:S03]  /*55e0*/  I2FP.F32.U32 R8, R12 ;  /* 0x0000000c00087245 */ /* 0x000fc60000201000 */
[----:B----4-:R-:W1:Y:S01]  /*55f0*/  LDC R6, c[0x0][0x618] ;  /* 0x00018600ff067b82 */ /* 0x010e620000000800 */
[----:B------:R-:W-:Y:S02]  /*5600*/  IMAD.X R7, RZ, RZ, ~R0, P0 ;  /* 0x000000ffff077224 */ /* 0x000fe400000e0e00 */
[----:B------:R-:W-:Y:S01]  /*5610*/  FMUL R8, R8, UR4 ;  /* 0x0000000408087c20 */ /* 0x000fe20008400000 */
[----:B------:R-:W-:Y:S01]  /*5620*/  IMAD.WIDE.U32 R4, R3, R14, R16 ;  /* 0x0000000e03047225 */ /* 0x000fe200078e0010 */
[----:B------:R-:W-:-:S03]  /*5630*/  ULDC UR4, c[0x0][0x154] ;  /* 0x0000550000047ab9 */ /* 0x000fc60000000800 */
[----:B------:R-:W-:Y:S01]  /*5640*/  IMAD R0, R7, R14, RZ ;  /* 0x0000000e07007224 */ /* 0x000fe200078e02ff */
[----:B------:R-:W2:Y:S01]  /*5650*/  LDC R22, c[0x0][0x608] ;  /* 0x00018200ff167b82 */ /* 0x000ea20000000800 */
[----:B------:R-:W3:Y:S02]  /*5660*/  F2I.U32.TRUNC.NTZ R8, R8 ;  /* 0x0000000800087305 */ /* 0x000ee4000020f000 */
[----:B------:R-:W-:Y:S01]  /*5670*/  IMAD R3, R3, R15, R0 ;  /* 0x0000000f03037224 */ /* 0x000fe200078e0200 */
[----:B------:R-:W-:-:S03]  /*5680*/  I2FP.F32.U32 R0, R19 ;  /* 0x0000001300007245 */ /* 0x000fc60000201000 */
[----:B------:R-:W-:Y:S01]  /*5690*/  IMAD.IADD R3, R5, 0x1, R3 ;  /* 0x0000000105037824 */ /* 0x000fe200078e0203 */
[----:B------:R-:W4:Y:S01]  /*56a0*/  LDC R24, c[0x0][0x658] ;  /* 0x00019600ff187b82 */ /* 0x000f220000000800 */
[----:B0-----:R-:W-:-:S04]  /*56b0*/  ISETP.NE.U32.AND P0, PT, R26, RZ, PT ;  /* 0x000000ff1a00720c */ /* 0x001fc80003f05070 */
[----:B------:R-:W-:-:S03]  /*56c0*/  ISETP.NE.AND.EX P0, PT, R27, RZ, PT, P0 ;  /* 0x000000ff1b00720c */ /* 0x000fc60003f05300 */
[----:B------:R-:W0:Y:S01]  /*56d0*/  LDC R7, c[0x0][0x144] ;  /* 0x00005100ff077b82 */ /* 0x000e220000000800 */
[-CC-:B-1----:R-:W-:Y:S01]  /*56e0*/  SHF.R.U64 R10, R4, R6.reuse, R3.reuse ;  /* 0x00000006040a7219 */ /* 0x182fe20000001203 */
[----:B---3--:R-:W-:Y:S01]  /*56f0*/  IMAD.MOV R8, RZ, RZ, -R8 ;  /* 0x000000ffff087224 */ /* 0x008fe200078e0a08 */
[----:B------:R-:W-:Y:S01]  /*5700*/  SHF.R.U32.HI R3, RZ, R6, R3 ;  /* 0x00000006ff037219 */ /* 0x000fe20000011603 */
[----:B------:R-:W-:-:S04]  /*5710*/  FMUL R6, R0, UR4 ;  /* 0x0000000400067c20 */ /* 0x000fc80008400000 */
[----:B------:R-:W1:Y:S01]  /*5720*/  LDC R20, c[0x0][0x148] ;  /* 0x00005200ff147b82 */ /* 0x000e620000000800 */
[----:B------:R3:W0:Y:S01]  /*5730*/  F2I.U32.TRUNC.NTZ R14, R6 ;  /* 0x00000006000e7305 */ /* 0x000622000020f000 */
[-CC-:B--2---:R-:W-:Y:S02]  /*5740*/  SHF.R.U64 R0, R10, R22.reuse, R3.reuse ;  /* 0x000000160a007219 */ /* 0x184fe40000001203 */
[----:B------:R-:W-:-:S04]  /*5750*/  SHF.R.U32.HI R3, RZ, R22, R3 ;  /* 0x00000016ff037219 */ /* 0x000fc80000011603 */
[----:B------:R-:W2:Y:S01]  /*5760*/  LDC R15, c[0x0][0x600] ;  /* 0x00018000ff0f7b82 */ /* 0x000ea20000000800 */
[-CC-:B----4-:R-:W-:Y:S02]  /*5770*/  SHF.R.U64 R13, R0, R24.reuse, R3.reuse ;  /* 0x00000018000d7219 */ /* 0x190fe40000001203 */
[-C--:B------:R-:W-:Y:S02]  /*5780*/  SHF.R.U32.HI R5, RZ, R24.reuse, R3 ;  /* 0x00000018ff057219 */ /* 0x080fe40000011603 */
[----:B------:R-:W-:Y:S01]  /*5790*/  SHF.L.U32 R22, R9, R24, RZ ;  /* 0x0000001809167219 */ /* 0x000fe200000006ff */
[----:B------:R-:W-:Y:S02]  /*57a0*/  IMAD.MOV.U32 R4, RZ, RZ, R13 ;  /* 0x000000ffff047224 */ /* 0x000fe400078e000d */
[----:B------:R-:W4:Y:S01]  /*57b0*/  LDC R25, c[0x0][0x648] ;  /* 0x00019200ff197b82 */ /* 0x000f220000000800 */
[----:B0-----:R-:W-:-:S07]  /*57c0*/  IMAD R21, R7, R8, R12 ;  /* 0x0000000807157224 */ /* 0x001fce00078e020c */
[----:B------:R-:W0:Y:S08]  /*57d0*/  LDC R28, c[0x0][0x638] ;  /* 0x00018e00ff1c7b82 */ /* 0x000e300000000800 */
[----:B------:R-:W0:Y:S01]  /*57e0*/  LDC R29, c[0x0][0x610] ;  /* 0x00018400ff1d7b82 */ /* 0x000e220000000800 */
[----:B-123--:R-:W-:Y:S05]  /*57f0*/  @!P0 BRA `(.L_x_122) ;  /* 0x0000000000288947 */ /* 0x00efea0003800000 */
[----:B------:R-:W1:Y:S02]  /*5800*/  LDC R4, c[0x0][0x64c] ;  /* 0x00019300ff047b82 */ /* 0x000e640000000800 */
[----:B-1----:R-:W-:-:S05]  /*5810*/  IADD3 R3, P0, R13, R4, RZ ;  /* 0x000000040d037210 */ /* 0x002fca0007f1e0ff */
        /* <DEDUP_REMOVED lines=8> */
.L_x_122:
[----:B------:R-:W-:Y:S01]  /*58a0*/  ISETP.NE.AND P0, PT, R2, 0x1, PT ;  /* 0x000000010200780c */ /* 0x000fe20003f05270 */
[----:B------:R-:W-:Y:S01]  /*58b0*/  IMAD.MOV R14, RZ, RZ, -R14 ;  /* 0x000000ffff0e7224 */ /* 0x000fe200078e0a0e */
[----:B----4-:R-:W-:Y:S01]  /*58c0*/  SHF.R.U64 R3, R4, R25, R5 ;  /* 0x0000001904037219 */ /* 0x010fe20000001205 */
[----:B------:R-:W-:Y:S01]  /*58d0*/  VIADD R5, R15, 0xffffffff ;  /* 0xffffffff0f057836 */ /* 0x000fe20000000000 */
[----:B------:R-:W-:-:S03]  /*58e0*/  LOP3.LUT R0, R0, R73, RZ, 0xc0, !PT ;  /* 0x0000004900007212 */ /* 0x000fc600078ec0ff */
[----:B------:R-:W-:Y:S02]  /*58f0*/  IMAD.MOV R4, RZ, RZ, -R3 ;  /* 0x000000ffff047224 */ /* 0x000fe400078e0a03 */
[----:B------:R-:W-:Y:S01]  /*5900*/  IMAD R22, R22, R3, R0 ;  /* 0x0000000316167224 */ /* 0x000fe200078e0200 */
[----:B------:R-:W-:Y:S01]  /*5910*/  LOP3.LUT R3, R10, R5, RZ, 0xc0, !PT ;  /* 0x000000050a037212 */ /* 0x000fe200078ec0ff */
[----:B0-----:R-:W-:Y:S02]  /*5920*/  IMAD R0, R4, R28, R13 ;  /* 0x0000001c04007224 */ /* 0x001fe400078e020d */
[----:B------:R-:W-:Y:S02]  /*5930*/  @P0 IMAD R21, R20, R14, R19 ;  /* 0x0000000e14150224 */ /* 0x000fe400078e0213 */
[----:B------:R-:W-:Y:S02]  /*5940*/  IMAD R3, R0, R15, R3 ;  /* 0x0000000f00037224 */ /* 0x000fe400078e0203 */
[----:B------:R-:W-:-:S02]  /*5950*/  IMAD R22, R22, R29, R21 ;  /* 0x0000001d16167224 */ /* 0x000fc400078e0215 */
[----:B------:R-:W-:-:S03]  /*5960*/  IMAD.MOV.U32 R4, RZ, RZ, 0x1 ;  /* 0x00000001ff047424 */ /* 0x000fc600078e00ff */
[----:B------:R-:W-:Y:S02]  /*5970*/  SEL R19, R3, R22, !P0 ;  /* 0x0000001603137207 */ /* 0x000fe40004000000 */
[----:B------:R-:W-:Y:S02]  /*5980*/  PRMT R0, R4, 0x7610, R0 ;  /* 0x0000761004007816 */ /* 0x000fe40000000000 */
[----:B------:R-:W-:-:S07]  /*5990*/  SEL R22, R22, R3, !P0 ;  /* 0x0000000316167207 */ /* 0x000fce0004000000 */
.L_x_120:
[----:B------:R-:W-:Y:S02]  /*59a0*/  LOP3.LUT P0, RZ, R0, 0xff, RZ, 0xc0, !PT ;  /* 0x000000ff00ff7812 */ /* 0x000fe4000780c0ff */
[----:B------:R-:W-:-:S11]  /*59b0*/  LOP3.LUT R77, R77, 0x1, RZ, 0x3c, !PT ;  /* 0x000000014d4d7812 */ /* 0x000fd600078e3cff */
[----:B------:R-:W-:Y:S05]  /*59c0*/  @P0 BRA `(.L_x_123) ;  /* 0xffffffbc00b80947 */ /* 0x000fea000383ffff */
[----:B------:R-:W-:Y:S05]  /*59d0*/  EXIT ;  /* 0x000000000000794d */ /* 0x000fea0003800000 */
.L_x_18:
[----:B------:R-:W-:-:S08]  /*59e0*/  ISETP.NE.AND P0, PT, R9, RZ, PT ;  /* 0x000000ff0900720c */ /* 0x000fd00003f05270 */
[----:B0-----:R-:W0:-:S00]  /*59f0*/  USETMAXREG.DEALLOC.CTAPOOL 0x28 ;  /* 0x00000028000079c8 */ /* 0x001e0000080e0500 */
[----:B------:R-:W-:Y:S05]  /*5a00*/  @P0 EXIT ;  /* 0x000000000000094d */ /* 0x000fea0003800000 */
[----:B0-----:R-:W-:Y:S01]  /*5a10*/  LOP3.LUT P0, RZ, R3, 0xff, RZ, 0xc0, !PT ;  /* 0x000000ff03ff7812 */ /* 0x001fe2000780c0ff */
[----:B------:R-:W-:Y:S02]  /*5a20*/  IMAD.MOV.U32 R3, RZ, RZ, 0x1 ;  /* 0x00000001ff037424 */ /* 0x000fe400078e00ff */
[----:B------:R-:W-:-:S10]  /*5a30*/  IMAD.MOV.U32 R8, RZ, RZ, RZ ;  /* 0x000000ffff087224 */ /* 0x000fd400078e00ff */
[----:B------:R-:W-:Y:S05]  /*5a40*/  @!P0 BRA `(.L_x_124) ;  /* 0x0000000c002c8947 */ /* 0x000fea0003800000 */
[----:B------:R-:W0:Y:S01]  /*5a50*/  S2R R10, SR_CgaCtaId ;  /* 0x00000000000a7919 */ /* 0x000e220000008800 */
[----:B------:R-:W-:Y:S01]  /*5a60*/  LOP3.LUT P0, RZ, R4, 0x1f, RZ, 0xc0, !PT ;  /* 0x0000001f04ff7812 */ /* 0x000fe2000780c0ff */
[----:B------:R-:W-:Y:S01]  /*5a70*/  ULDC UR5, c[0x0][0x658] ;  /* 0x0001960000057ab9 */ /* 0x000fe20000000800 */
[C---:B------:R-:W-:Y:S01]  /*5a80*/  ISETP.NE.AND P2, PT, R5.reuse, RZ, PT ;  /* 0x000000ff0500720c */ /* 0x040fe20003f45270 */
[----:B------:R-:W-:Y:S01]  /*5a90*/  UMOV UR6, 0xffffffff ;  /* 0xffffffff00067882 */ /* 0x000fe20000000000 */
[----:B------:R-:W-:Y:S01]  /*5aa0*/  ISETP.NE.OR P0, PT, R5, RZ, !P0 ;  /* 0x000000ff0500720c */ /* 0x000fe20004705670 */
[----:B------:R-:W-:Y:S01]  /*5ab0*/  IMAD.MOV.U32 R5, RZ, RZ, 0x1400 ;  /* 0x00001400ff057424 */ /* 0x000fe200078e00ff */
[----:B------:R-:W-:Y:S01]  /*5ac0*/  BSSY B0, `(.L_x_124) ;  /* 0x00000c3000007945 */ /* 0x000fe20003800000 */
[----:B------:R-:W-:Y:S01]  /*5ad0*/  USHF.L.U32 UR6, UR6, UR5, URZ ;  /* 0x0000000506067299 */ /* 0x000fe2000800063f */
[----:B------:R-:W-:Y:S01]  /*5ae0*/  IMAD.MOV.U32 R11, RZ, RZ, 0x1 ;  /* 0x00000001ff0b7424 */ /* 0x000fe200078e00ff */
[----:B------:R-:W-:Y:S01]  /*5af0*/  LOP3.LUT R9, R23, 0x2, RZ, 0xfc, !PT ;  /* 0x0000000217097812 */ /* 0x000fe200078efcff */
[----:B------:R-:W-:Y:S01]  /*5b00*/  IMAD.MOV.U32 R3, RZ, RZ, 0x1 ;  /* 0x00000001ff037424 */ /* 0x000fe200078e00ff */
[----:B------:R-:W-:Y:S01]  /*5b10*/  ULDC UR4, c[0x0][0x600] ;  /* 0x0001800000047ab9 */ /* 0x000fe20000000800 */
[----:B------:R-:W-:Y:S01]  /*5b20*/  IMAD.MOV.U32 R8, RZ, RZ, RZ ;  /* 0x000000ffff087224 */ /* 0x000fe200078e00ff */
[----:B------:R-:W-:Y:S01]  /*5b30*/  UMOV UR7, 0x1 ;  /* 0x0000000100077882 */ /* 0x000fe20000000000 */
[----:B------:R-:W-:-:S02]  /*5b40*/  UIADD3 UR19, UR38, 0x1, URZ ;  /* 0x0000000126137890 */ /* 0x000fc4000fffe03f */
[----:B------:R-:W-:Y:S02]  /*5b50*/  UIADD3 UR15, UR4, -0x1, URZ ;  /* 0xffffffff040f7890 */ /* 0x000fe4000fffe03f */
[----:B------:R-:W-:Y:S02]  /*5b60*/  USHF.L.U32 UR17, UR7, UR5, URZ ;  /* 0x0000000507117299 */ /* 0x000fe4000800063f */
[----:B------:R-:W-:Y:S01]  /*5b70*/  ULOP3.LUT UR16, URZ, UR6, URZ, 0x33, !UPT ;  /* 0x000000063f107292 */ /* 0x000fe2000f8e333f */
[----:B------:R-:W-:Y:S01]  /*5b80*/  ULDC.64 UR20, c[0x0][0x198] ;  /* 0x0000660000147ab9 */ /* 0x000fe20000000a00 */
[----:B0-----:R-:W-:-:S05]  /*5b90*/  LOP3.LUT R10, R10, 0x1, RZ, 0xc0, !PT ;  /* 0x000000010a0a7812 */ /* 0x001fca00078ec0ff */
[----:B------:R-:W-:-:S07]  /*5ba0*/  IMAD R12, R10, R5, 0x18200 ;  /* 0x000182000a0c7424 */ /* 0x000fce00078e0205 */
.L_x_136:
[----:B------:R-:W-:-:S03]  /*5bb0*/  UMOV UR4, 0xffffffff ;  /* 0xffffffff00047882 */ /* 0x000fc60000000000 */
[----:B------:R-:W-:Y:S05]  /*5bc0*/  BRA.DIV UR4, `(.L_x_125) ;  /* 0x0000001604087947 */ /* 0x000fea000b800000 */
[----:B------:R-:W-:-:S13]  /*5bd0*/  ELECT P6, URZ, PT ;  /* 0x00000000003f782f */ /* 0x000fda00038c0000 */
.L_x_157:
[----:B------:R-:W0:Y:S01]  /*5be0*/  LDC R4, c[0x0][0x28c] ;  /* 0x0000a300ff047b82 */ /* 0x000e220000000800 */
[----:B------:R-:W-:Y:S01]  /*5bf0*/  BSSY B1, `(.L_x_126) ;  /* 0x000003a000017945 */ /* 0x000fe20003800000 */
[----:B0-----:R-:W-:-:S13]  /*5c00*/  ISETP.LT.OR P6, PT, R4, 0x1, !P6 ;  /* 0x000000010400780c */ /* 0x001fda00077c1670 */
[----:B------:R-:W-:Y:S05]  /*5c10*/  @P6 BRA `(.L_x_127) ;  /* 0x0000000000dc6947 */ /* 0x000fea0003800000 */
[----:B------:R-:W-:Y:S02]  /*5c20*/  IMAD R19, R19, 0x2, R10 ;  /* 0x0000000213137824 */ /* 0x000fe400078e020a */
[----:B------:R-:W-:Y:S02]  /*5c30*/  IMAD.SHL.U32 R22, R22, 0x40, RZ ;  /* 0x0000004016167824 */ /* 0x000fe400078e00ff */
[----:B------:R-:W-:Y:S02]  /*5c40*/  IMAD.MOV.U32 R15, RZ, RZ, RZ ;  /* 0x000000ffff0f7224 */ /* 0x000fe400078e00ff */
[----:B------:R-:W-:Y:S02]  /*5c50*/  IMAD.U32 R20, RZ, RZ, UR19 ;  /* 0x00000013ff147e24 */ /* 0x000fe4000f8e00ff */
[----:B------:R-:W-:Y:S02]  /*5c60*/  IMAD.MOV.U32 R4, RZ, RZ, R3 ;  /* 0x000000ffff047224 */ /* 0x000fe400078e0003 */
[----:B------:R-:W-:-:S02]  /*5c70*/  IMAD.MOV.U32 R5, RZ, RZ, R8 ;  /* 0x000000ffff057224 */ /* 0x000fc400078e0008 */
[----:B------:R-:W-:-:S07]  /*5c80*/  IMAD R19, R19, 0x28, RZ ;  /* 0x0000002813137824 */ /* 0x000fce00078e02ff */
.L_x_131:
[----:B------:R-:W0:Y:S01]  /*5c90*/  S2R R7, SR_CgaCtaId ;  /* 0x0000000000077919 */ /* 0x000e220000008800 */
[----:B------:R-:W-:-:S04]  /*5ca0*/  MOV R6, 0x400 ;  /* 0x0000040000067802 */ /* 0x000fc80000000f00 */
[----:B0-----:R-:W-:Y:S02]  /*5cb0*/  LEA R14, R7, R6, 0x18 ;  /* 0x00000006070e7211 */ /* 0x001fe400078ec0ff */
[----:B------:R-:W-:Y:S01]  /*5cc0*/  SHF.L.U32 R6, R4, 0x1f, RZ ;  /* 0x0000001f04067819 */ /* 0x000fe200000006ff */
[----:B------:R-:W0:Y:S02]  /*5cd0*/  @!P2 LDC R7, c[0x0][0x500] ;  /* 0x00014000ff07ab82 */ /* 0x000e240000000800 */
[----:B------:R-:W-:-:S04]  /*5ce0*/  IMAD R13, R5, 0x8, R14 ;  /* 0x00000008050d7824 */ /* 0x000fc800078e020e */
[----:B------:R-:W1:Y:S02]  /*5cf0*/  SYNCS.PHASECHK.TRANS64.TRYWAIT P1, [R13+URZ+0x60], R6 ;  /* 0x000060060d0075a7 */ /* 0x000e64000802017f */
[----:B-1----:R-:W-:Y:S05]  /*5d00*/  @!P1 BRA `(.L_x_128) ;  /* 0x0000001000d89947 */ /* 0x002fea0003800000 */
.L_x_158:
[----:B-1----:R-:W-:Y:S01]  /*5d10*/  PRMT R6, R9, 0x9910, RZ ;  /* 0x0000991009067816 */ /* 0x002fe200000000ff */
[----:B0-----:R0:W-:Y:S03]  /*5d20*/  @!P2 SYNCS.ARRIVE.TRANS64 RZ, [R13+URZ], R7 ;  /* 0x000000070dffa9a7 */ /* 0x0011e6000800003f */
[----:B------:R-:W-:-:S13]  /*5d30*/  ISETP.NE.AND P1, PT, R6, 0x2, PT ;  /* 0x000000020600780c */ /* 0x000fda0003f25270 */
[----:B0-----:R-:W-:Y:S05]  /*5d40*/  @P1 BRA `(.L_x_129) ;  /* 0x0000000000041947 */ /* 0x001fea0003800000 */
[----:B------:R-:W-:Y:S01]  /*5d50*/  BPT.TRAP 0x1 ;  /* 0x000000040000795c */ /* 0x000fe20000300000 */
.L_x_129:
[----:B------:R-:W-:Y:S05]  /*5d60*/  @P0 BRA `(.L_x_130) ;  /* 0x0000000000040947 */ /* 0x000fea0003800000 */
[----:B------:R-:W-:Y:S01]  /*5d70*/  BPT.TRAP 0x1 ;  /* 0x000000040000795c */ /* 0x000fe20000300000 */
.L_x_130:
[----:B------:R-:W-:Y:S01]  /*5d80*/  IMAD R6, R5, 0x2000, R14 ;  /* 0x0000200005067824 */ /* 0x000fe200078e020e */
[----:B------:R-:W-:Y:S01]  /*5d90*/  R2UR UR13, R14 ;  /* 0x000000000e0d72ca */ /* 0x000fe200000e0000 */
[----:B------:R-:W-:Y:S01]  /*5da0*/  VIADD R20, R20, 0xffffffff ;  /* 0xffffffff14147836 */ /* 0x000fe20000000000 */
[----:B------:R-:W-:Y:S01]  /*5db0*/  R2UR UR9, R13 ;  /* 0x000000000d0972ca */ /* 0x000fe200000e0000 */
[----:B------:R-:W-:Y:S01]  /*5dc0*/  UIADD3 UR4, UP0, UR20, 0xf0, URZ ;  /* 0x000000f014047890 */ /* 0x000fe2000ff1e03f */
[----:B------:R-:W-:Y:S01]  /*5dd0*/  R2UR UR5, R6 ;  /* 0x00000000060572ca */ /* 0x000fe200000e0000 */
[----:B------:R-:W-:Y:S01]  /*5de0*/  IMAD R6, R5, 0x2800, R12 ;  /* 0x0000280005067824 */ /* 0x000fe200078e020c */
[----:B------:R-:W-:Y:S01]  /*5df0*/  R2UR UR11, R22 ;  /* 0x00000000160b72ca */ /* 0x000fe200000e0000 */
[----:B------:R-:W-:Y:S01]  /*5e00*/  UIADD3 UR22, UP1, UR20, 0x1f0, URZ ;  /* 0x000001f014167890 */ /* 0x000fe2000ff3e03f */
[----:B------:R-:W-:Y:S01]  /*5e10*/  R2UR UR10, R15 ;  /* 0x000000000f0a72ca */ /* 0x000fe200000e0000 */
[----:B------:R-:W-:Y:S01]  /*5e20*/  VIADD R5, R5, 0x1 ;  /* 0x0000000105057836 */ /* 0x000fe20000000000 */
[----:B------:R-:W-:Y:S01]  /*5e30*/  R2UR UR8, R6 ;  /* 0x00000000060872ca */ /* 0x000fe200000e0000 */
[----:B------:R-:W-:Y:S01]  /*5e40*/  UIADD3.X UR23, URZ, UR21, URZ, UP1, !UPT ;  /* 0x000000153f177290 */ /* 0x000fe20008ffe43f */
[----:B------:R-:W-:Y:S01]  /*5e50*/  R2UR UR12, R18 ;  /* 0x00000000120c72ca */ /* 0x000fe200000e0000 */
[----:B------:R-:W-:Y:S01]  /*5e60*/  UMOV UR6, 0x0 ;  /* 0x0000000000067882 */ /* 0x000fe20000000000 */
[----:B------:R-:W-:Y:S01]  /*5e70*/  R2UR UR18, R19 ;  /* 0x00000000131272ca */ /* 0x000fe200000e0000 */
[----:B------:R-:W-:Y:S01]  /*5e80*/  UMOV UR7, 0x10000000 ;  /* 0x1000000000077882 */ /* 0x000fe20000000000 */
[----:B------:R-:W-:Y:S01]  /*5e90*/  ISETP.GT.AND P3, PT, R20, 0x1, PT ;  /* 0x000000011400780c */ /* 0x000fe20003f64270 */
[----:B------:R-:W-:Y:S01]  /*5ea0*/  UIADD3 UR14, UR5, 0x200, URZ ;  /* 0x00000200050e7890 */ /* 0x000fe2000fffe03f */
[----:B------:R-:W-:Y:S01]  /*5eb0*/  ISETP.NE.AND P1, PT, R5, 0xc, PT ;  /* 0x0000000c0500780c */ /* 0x000fe20003f25270 */
[----:B------:R-:W-:Y:S01]  /*5ec0*/  UIADD3.X UR5, URZ, UR21, URZ, UP0, !UPT ;  /* 0x000000153f057290 */ /* 0x000fe200087fe43f */
[----:B------:R-:W-:Y:S01]  /*5ed0*/  VIADD R15, R15, 0x80 ;  /* 0x000000800f0f7836 */ /* 0x000fe20000000000 */
[----:B------:R-:W-:Y:S01]  /*5ee0*/  UMOV UR24, 0x30000 ;  /* 0x0003000000187882 */ /* 0x000fe20000000000 */
[----:B------:R-:W-:Y:S01]  /*5ef0*/  SEL R7, RZ, 0x1, P1 ;  /* 0x00000001ff077807 */ /* 0x000fe20000800000 */
[----:B------:R-:W-:Y:S01]  /*5f00*/  UIADD3 UR13, UR13, UR8, URZ ;  /* 0x000000080d0d7290 */ /* 0x000fe2000fffe03f */
[----:B------:R-:W-:-:S02]  /*5f10*/  SEL R5, R5, RZ, P1 ;  /* 0x000000ff05057207 */ /* 0x000fc40000800000 */
[----:B------:R-:W-:Y:S01]  /*5f20*/  UMOV UR8, UR14 ;  /* 0x0000000e00087c82 */ /* 0x000fe20008000000 */
[----:B------:R-:W-:Y:S01]  /*5f30*/  LOP3.LUT R4, R4, R7, RZ, 0x3c, !PT ;  /* 0x0000000704047212 */ /* 0x000fe200078e3cff */
[----:B------:R0:W-:Y:S02]  /*5f40*/  UTMALDG.3D [UR8], [UR4], desc[UR6] ;  /* 0x00000608040075b4 */ /* 0x0001e40008011000 */
[----:B0-----:R-:W-:Y:S01]  /*5f50*/  UMOV UR11, UR18 ;  /* 0x00000012000b7c82 */ /* 0x001fe20008000000 */
[----:B------:R-:W-:Y:S02]  /*5f60*/  UMOV UR8, UR13 ;  /* 0x0000000d00087c82 */ /* 0x000fe40008000000 */
[----:B------:R0:W-:Y:S02]  /*5f70*/  UTMALDG.3D.MULTICAST [UR8], [UR22], UR24, desc[UR6] ;  /* 0x00000608160073b4 */ /* 0x0001e40008011818 */
[----:B0-----:R-:W-:Y:S05]  /*5f80*/  @P3 BRA `(.L_x_131) ;  /* 0xfffffffc00403947 */ /* 0x001fea000383ffff */
.L_x_127:
[----:B------:R-:W-:Y:S05]  /*5f90*/  BSYNC B1 ;  /* 0x0000000000017941 */ /* 0x000fea0003800000 */
.L_x_126:
[----:B------:R-:W2:Y:S01]  /*5fa0*/  LDL.64 R24, [R1] ;  /* 0x0000000001187983 */ /* 0x000ea20000100a00 */
[----:B------:R-:W-:Y:S01]  /*5fb0*/  LOP3.LUT P4, RZ, R11, 0xff, RZ, 0xc0, !PT ;  /* 0x000000ff0bff7812 */ /* 0x000fe2000788c0ff */
[----:B------:R-:W-:Y:S01]  /*5fc0*/  VIADD R7, R8, UR38 ;  /* 0x0000002608077c36 */ /* 0x000fe20008000000 */
[----:B------:R-:W-:Y:S01]  /*5fd0*/  ULDC.64 UR4, c[0x0][0x650] ;  /* 0x0001940000047ab9 */ /* 0x000fe20000000a00 */
[----:B------:R-:W-:Y:S01]  /*5fe0*/  IMAD.U32 R8, RZ, RZ, UR38 ;  /* 0x00000026ff087e24 */ /* 0x000fe2000f8e00ff */
[----:B------:R-:W-:Y:S01]  /*5ff0*/  UISETP.GE.U32.AND UP0, UPT, UR38, 0xc, UPT ;  /* 0x0000000c2600788c */ /* 0x000fe2000bf06070 */
[----:B------:R-:W-:Y:S01]  /*6000*/  BSSY B1, `(.L_x_132) ;  /* 0x000006c000017945 */ /* 0x000fe20003800000 */
[----:B------:R-:W-:Y:S01]  /*6010*/  ISETP.GT.U32.AND P1, PT, R7, 0xb, PT ;  /* 0x0000000b0700780c */ /* 0x000fe20003f24070 */
[----:B------:R-:W-:Y:S01]  /*6020*/  IMAD.MOV.U32 R22, RZ, RZ, -0x1 ;  /* 0xffffffffff167424 */ /* 0x000fe200078e00ff */
[----:B------:R-:W-:Y:S01]  /*6030*/  PRMT R11, RZ, 0x7610, R11 ;  /* 0x00007610ff0b7816 */ /* 0x000fe2000000000b */
[----:B------:R-:W-:Y:S01]  /*6040*/  IMAD.MOV.U32 R19, RZ, RZ, -0x1 ;  /* 0xffffffffff137424 */ /* 0x000fe200078e00ff */
[----:B------:R-:W-:Y:S01]  /*6050*/  ISETP.LT.U32.AND P1, PT, R8, 0xc, P1 ;  /* 0x0000000c0800780c */ /* 0x000fe20000f21070 */
[----:B------:R-:W-:Y:S01]  /*6060*/  IMAD.MOV.U32 R18, RZ, RZ, -0x1 ;  /* 0xffffffffff127424 */ /* 0x000fe200078e00ff */
[----:B------:R-:W-:Y:S01]  /*6070*/  PLOP3.LUT P3, PT, PT, PT, UP0, 0x80, 0x0 ;  /* 0x000000000000781c */ /* 0x000fe20003f6f008 */
[----:B------:R-:W0:Y:S01]  /*6080*/  @P4 S2R R5, SR_CgaCtaId ;  /* 0x0000000000054919 */ /* 0x000e220000008800 */
[----:B------:R-:W-:-:S04]  /*6090*/  @P4 MOV R4, 0x400 ;  /* 0x0000040000044802 */ /* 0x000fc80000000f00 */
[----:B0-----:R-:W-:Y:S01]  /*60a0*/  @P4 LEA R6, R5, R4, 0x18 ;  /* 0x0000000405064211 */ /* 0x001fe200078ec0ff */
[----:B------:R-:W-:Y:S01]  /*60b0*/  IMAD.WIDE.U32 R4, R7, -0x55555555, RZ ;  /* 0xaaaaaaab07047825 */ /* 0x000fe200078e00ff */
[----:B------:R-:W-:Y:S02]  /*60c0*/  SEL R4, RZ, 0x1, !P1 ;  /* 0x00000001ff047807 */ /* 0x000fe40004800000 */
[----:B------:R0:W-:Y:S02]  /*60d0*/  @P4 SYNCS.ARRIVE.TRANS64.A1T0 RZ, [R6+URZ+0xf8], RZ ;  /* 0x0000f8ff06ff49a7 */ /* 0x0001e4000810003f */
[----:B------:R-:W-:Y:S02]  /*60e0*/  LOP3.LUT R3, R3, R4, RZ, 0x3c, !PT ;  /* 0x0000000403037212 */ /* 0x000fe400078e3cff */
[----:B------:R-:W-:Y:S02]  /*60f0*/  PRMT R4, RZ, 0x7610, R4 ;  /* 0x00007610ff047816 */ /* 0x000fe40000000004 */
[----:B0-----:R-:W-:-:S04]  /*6100*/  SHF.R.U32.HI R6, RZ, 0x3, R5 ;  /* 0x00000003ff067819 */ /* 0x001fc80000011605 */
[----:B------:R-:W-:Y:S01]  /*6110*/  @P3 LOP3.LUT R3, R3, 0x1, R6, 0x78, !PT ;  /* 0x0000000103033812 */ /* 0x000fe200078e7806 */
[----:B------:R-:W-:Y:S01]  /*6120*/  IMAD R8, R6, -0xc, R7 ;  /* 0xfffffff406087824 */ /* 0x000fe200078e0207 */
[----:B--2---:R-:W-:-:S04]  /*6130*/  IADD3 R16, P4, R16, R24, RZ ;  /* 0x0000001810107210 */ /* 0x004fc80007f9e0ff */
[----:B------:R-:W-:Y:S01]  /*6140*/  ISETP.GE.U32.AND P1, PT, R16, UR4, PT ;  /* 0x0000000410007c0c */ /* 0x000fe2000bf26070 */
[----:B------:R-:W-:-:S05]  /*6150*/  IMAD.X R17, R17, 0x1, R0, P4 ;  /* 0x0000000111117824 */ /* 0x000fca00020e0600 */
[----:B------:R-:W-:-:S13]  /*6160*/  ISETP.GE.U32.AND.EX P1, PT, R17, UR5, PT, P1 ;  /* 0x0000000511007c0c */ /* 0x000fda000bf26110 */
[----:B------:R-:W-:Y:S05]  /*6170*/  @P1 BRA `(.L_x_133) ;  /* 0x0000000400501947 */ /* 0x000fea0003800000 */
[----:B------:R-:W0:Y:S01]  /*6180*/  S2R R13, SR_CTAID.X ;  /* 0x00000000000d7919 */ /* 0x000e220000002500 */
[----:B------:R-:W-:Y:S01]  /*6190*/  ULDC.64 UR4, c[0x0][0x628] ;  /* 0x00018a0000047ab9 */ /* 0x000fe20000000a00 */
[----:B------:R-:W-:Y:S01]  /*61a0*/  ULDC UR7, c[0x0][0x630] ;  /* 0x00018c0000077ab9 */ /* 0x000fe20000000800 */
[----:B------:R-:W-:Y:S01]  /*61b0*/  ISETP.NE.U32.AND P1, PT, RZ, UR4, PT ;  /* 0x00000004ff007c0c */ /* 0x000fe2000bf25070 */
[----:B------:R-:W1:Y:S01]  /*61c0*/  S2R R14, SR_CTAID.Y ;  /* 0x00000000000e7919 */ /* 0x000e620000002600 */
[----:B------:R-:W-:Y:S01]  /*61d0*/  ULDC UR8, c[0x0][0x150] ;  /* 0x0000540000087ab9 */ /* 0x000fe20000000800 */
[----:B------:R-:W-:Y:S01]  /*61e0*/  IMAD.MOV.U32 R4, RZ, RZ, R16 ;  /* 0x000000ffff047224 */ /* 0x000fe200078e0010 */
[----:B------:R-:W-:Y:S01]  /*61f0*/  ISETP.NE.AND.EX P1, PT, RZ, UR5, PT, P1 ;  /* 0x00000005ff007c0c */ /* 0x000fe2000bf25310 */
[----:B------:R-:W-:Y:S01]  /*6200*/  IMAD.MOV.U32 R5, RZ, RZ, R17 ;  /* 0x000000ffff057224 */ /* 0x000fe200078e0011 */
[----:B0-----:R-:W-:-:S11]  /*6210*/  I2FP.F32.U32 R19, R13 ;  /* 0x0000000d00137245 */ /* 0x001fd60000201000 */
[----:B------:R-:W-:Y:S05]  /*6220*/  @!P1 BRA `(.L_x_134) ;  /* 0x0000000000289947 */ /* 0x000fea0003800000 */
[----:B------:R-:W-:Y:S02]  /*6230*/  ULDC UR6, c[0x0][0x634] ;  /* 0x00018d0000067ab9 */ /* 0x000fe40000000800 */
[----:B------:R-:W-:-:S05]  /*6240*/  IADD3 R5, P1, R16, UR6, RZ ;  /* 0x0000000610057c10 */ /* 0x000fca000ff3e0ff */
[----:B------:R-:W-:-:S04]  /*6250*/  IMAD.X R15, RZ, RZ, R17, P1 ;  /* 0x000000ffff0f7224 */ /* 0x000fc800008e0611 */
[----:B------:R-:W-:-:S04]  /*6260*/  IMAD.WIDE.U32 R6, R15, UR4, RZ ;  /* 0x000000040f067c25 */ /* 0x000fc8000f8e00ff */
[----:B------:R-:W-:-:S04]  /*6270*/  IMAD.WIDE.U32 R6, P1, R5, UR5, R6 ;  /* 0x0000000505067c25 */ /* 0x000fc8000f820006 */
[----:B------:R-:W-:-:S04]  /*6280*/  IMAD.WIDE.U32 R4, R5, UR4, RZ ;  /* 0x0000000405047c25 */ /* 0x000fc8000f8e00ff */
[----:B------:R-:W-:Y:S01]  /*6290*/  IMAD.MOV.U32 R4, RZ, RZ, R7 ;  /* 0x000000ffff047224 */ /* 0x000fe200078e0007 */
[----:B------:R-:W-:Y:S01]  /*62a0*/  IADD3 RZ, P3, R5, R6, RZ ;  /* 0x0000000605ff7210 */ /* 0x000fe20007f7e0ff */
[----:B------:R-:W-:-:S04]  /*62b0*/  IMAD.X R5, RZ, RZ, RZ, P1 ;  /* 0x000000ffff057224 */ /* 0x000fc800008e06ff */
[----:B------:R-:W-:-:S08]  /*62c0*/  IMAD.WIDE.U32.X R4, R15, UR5, R4, P3 ;  /* 0x000000050f047c25 */ /* 0x000fd000098e0404 */
.L_x_134:
[--C-:B------:R-:W-:Y:S01]  /*62d0*/  SHF.R.U64 R18, R4, UR7, R5.reuse ;  /* 0x0000000704127c19 */ /* 0x100fe20008001205 */
[----:B------:R-:W-:Y:S01]  /*62e0*/  FMUL R19, R19, UR8 ;  /* 0x0000000813137c20 */ /* 0x000fe20008400000 */
[----:B------:R-:W-:Y:S01]  /*62f0*/  SHF.R.U32.HI R4, RZ, UR7, R5 ;  /* 0x00000007ff047c19 */ /* 0x000fe20008011605 */
[----:B------:R-:W0:Y:S01]  /*6300*/  LDC R6, c[0x0][0x144] ;  /* 0x00005100ff067b82 */ /* 0x000e220000000800 */
[----:B------:R-:W-:Y:S01]  /*6310*/  IADD3 R5, P1, RZ, -R18, RZ ;  /* 0x80000012ff057210 */ /* 0x000fe20007f3e0ff */
[----:B------:R-:W-:Y:S01]  /*6320*/  ULDC UR6, c[0x0][0x154] ;  /* 0x0000550000067ab9 */ /* 0x000fe20000000800 */
[----:B-1----:R-:W-:Y:S01]  /*6330*/  I2FP.F32.U32 R7, R14 ;  /* 0x0000000e00077245 */ /* 0x002fe20000201000 */
[----:B------:R-:W1:Y:S01]  /*6340*/  F2I.U32.TRUNC.NTZ R19, R19 ;  /* 0x0000001300137305 */ /* 0x000e62000020f000 */
[----:B------:R-:W-:Y:S01]  /*6350*/  ULDC.64 UR4, c[0x0][0x620] ;  /* 0x0001880000047ab9 */ /* 0x000fe20000000a00 */
[----:B------:R-:W-:Y:S01]  /*6360*/  IMAD.X R4, RZ, RZ, ~R4, P1 ;  /* 0x000000ffff047224 */ /* 0x000fe200008e0e04 */
[----:B------:R-:W-:Y:S01]  /*6370*/  ISETP.NE.AND P4, PT, R2, 0x1, PT ;  /* 0x000000010200780c */ /* 0x000fe20003f85270 */
[----:B------:R-:W-:Y:S01]  /*6380*/  FMUL R20, R7, UR6 ;  /* 0x0000000607147c20 */ /* 0x000fe20008400000 */
[----:B------:R-:W2:Y:S01]  /*6390*/  LDC R21, c[0x0][0x148] ;  /* 0x00005200ff157b82 */ /* 0x000ea20000000800 */
[----:B------:R-:W-:Y:S01]  /*63a0*/  IMAD R4, R4, UR4, RZ ;  /* 0x0000000404047c24 */ /* 0x000fe2000f8e02ff */
[----:B------:R-:W-:-:S02]  /*63b0*/  ULDC.64 UR6, c[0x0][0x640] ;  /* 0x0001900000067ab9 */ /* 0x000fc40000000a00 */
[----:B------:R-:W-:Y:S01]  /*63c0*/  ISETP.NE.U32.AND P1, PT, RZ, UR6, PT ;  /* 0x00000006ff007c0c */ /* 0x000fe2000bf25070 */
[----:B------:R-:W3:Y:S01]  /*63d0*/  F2I.U32.TRUNC.NTZ R20, R20 ;  /* 0x0000001400147305 */ /* 0x000ee2000020f000 */
[C---:B------:R-:W-:Y:S02]  /*63e0*/  IMAD R7, R5.reuse, UR5, R4 ;  /* 0x0000000505077c24 */ /* 0x040fe4000f8e0204 */
[----:B------:R-:W-:Y:S01]  /*63f0*/  IMAD.WIDE.U32 R4, R5, UR4, R16 ;  /* 0x0000000405047c25 */ /* 0x000fe2000f8e0010 */
[----:B------:R-:W-:Y:S01]  /*6400*/  ULDC UR4, c[0x0][0x618] ;  /* 0x0001860000047ab9 */ /* 0x000fe20000000800 */
[----:B------:R-:W-:Y:S02]  /*6410*/  ISETP.NE.AND.EX P1, PT, RZ, UR7, PT, P1 ;  /* 0x00000007ff007c0c */ /* 0x000fe4000bf25310 */
[----:B------:R-:W-:Y:S02]  /*6420*/  IMAD.IADD R5, R5, 0x1, R7 ;  /* 0x0000000105057824 */ /* 0x000fe400078e0207 */
[----:B-1----:R-:W-:-:S03]  /*6430*/  IMAD.MOV R19, RZ, RZ, -R19 ;  /* 0x000000ffff137224 */ /* 0x002fc600078e0a13 */
[----:B------:R-:W-:Y:S01]  /*6440*/  SHF.R.U64 R15, R4, UR4, R5 ;  /* 0x00000004040f7c19 */ /* 0x000fe20008001205 */
[----:B0-----:R-:W-:Y:S01]  /*6450*/  IMAD R13, R6, R19, R13 ;  /* 0x00000013060d7224 */ /* 0x001fe200078e020d */
[----:B------:R-:W-:Y:S01]  /*6460*/  SHF.R.U32.HI R4, RZ, UR4, R5 ;  /* 0x00000004ff047c19 */ /* 0x000fe20008011605 */
[----:B------:R-:W-:Y:S01]  /*6470*/  ULDC UR4, c[0x0][0x608] ;  /* 0x0001820000047ab9 */ /* 0x000fe20000000800 */
[----:B---3--:R-:W-:Y:S02]  /*6480*/  IMAD.MOV R6, RZ, RZ, -R20 ;  /* 0x000000ffff067224 */ /* 0x008fe400078e0a14 */
[--C-:B------:R-:W-:Y:S02]  /*6490*/  SHF.R.U64 R20, R15, UR4, R4.reuse ;  /* 0x000000040f147c19 */ /* 0x100fe40008001204 */
[----:B------:R-:W-:Y:S01]  /*64a0*/  SHF.R.U32.HI R5, RZ, UR4, R4 ;  /* 0x00000004ff057c19 */ /* 0x000fe20008011604 */
[----:B------:R-:W-:Y:S01]  /*64b0*/  ULDC UR4, c[0x0][0x658] ;  /* 0x0001960000047ab9 */ /* 0x000fe20000000800 */
[----:B--2---:R-:W-:-:S02]  /*64c0*/  @P4 IMAD R13, R21, R6, R14 ;  /* 0x00000006150d4224 */ /* 0x004fc400078e020e */
[--C-:B------:R-:W-:Y:S02]  /*64d0*/  SHF.R.U64 R14, R20, UR4, R5.reuse ;  /* 0x00000004140e7c19 */ /* 0x100fe40008001205 */
[----:B------:R-:W-:-:S03]  /*64e0*/  SHF.R.U32.HI R19, RZ, UR4, R5 ;  /* 0x00000004ff137c19 */ /* 0x000fc60008011605 */
[----:B------:R-:W-:Y:S02]  /*64f0*/  IMAD.MOV.U32 R6, RZ, RZ, R14 ;  /* 0x000000ffff067224 */ /* 0x000fe400078e000e */
[----:B------:R-:W-:Y:S01]  /*6500*/  IMAD.MOV.U32 R5, RZ, RZ, R19 ;  /* 0x000000ffff057224 */ /* 0x000fe200078e0013 */
[----:B------:R-:W-:Y:S06]  /*6510*/  @!P1 BRA `(.L_x_135) ;  /* 0x00000000002c9947 */ /* 0x000fec0003800000 */
        /* <DEDUP_REMOVED lines=9> */
[----:B------:R-:W-:-:S04]  /*65b0*/  IMAD.WIDE.U32.X R4, R19, UR7, R4, P3 ;  /* 0x0000000713047c25 */ /* 0x000fc800098e0404 */
[----:B------:R-:W-:-:S07]  /*65c0*/  IMAD.MOV.U32 R6, RZ, RZ, R4 ;  /* 0x000000ffff067224 */ /* 0x000fce00078e0004 */
.L_x_135:
[----:B------:R-:W-:Y:S01]  /*65d0*/  ULDC UR4, c[0x0][0x648] ;  /* 0x0001920000047ab9 */ /* 0x000fe20000000800 */
[----:B------:R-:W-:Y:S01]  /*65e0*/  LOP3.LUT R4, R20, UR16, RZ, 0xc0, !PT ;  /* 0x0000001014047c12 */ /* 0x000fe2000f8ec0ff */
[----:B------:R-:W-:Y:S01]  /*65f0*/  ULDC UR5, c[0x0][0x610] ;  /* 0x0001840000057ab9 */ /* 0x000fe20000000800 */
[----:B------:R-:W-:Y:S01]  /*6600*/  SHF.R.U64 R5, R6, UR4, R5 ;  /* 0x0000000406057c19 */ /* 0x000fe20008001205 */
[----:B------:R-:W-:Y:S01]  /*6610*/  ULDC UR4, c[0x0][0x638] ;  /* 0x00018e0000047ab9 */ /* 0x000fe20000000800 */
[----:B------:R-:W-:-:S03]  /*6620*/  LOP3.LUT R15, R15, UR15, RZ, 0xc0, !PT ;  /* 0x0000000f0f0f7c12 */ /* 0x000fc6000f8ec0ff */
[----:B------:R-:W-:Y:S02]  /*6630*/  IMAD.MOV R7, RZ, RZ, -R5 ;  /* 0x000000ffff077224 */ /* 0x000fe400078e0a05 */
[----:B------:R-:W-:Y:S02]  /*6640*/  IMAD R4, R5, UR17, R4 ;  /* 0x0000001105047c24 */ /* 0x000fe4000f8e0204 */
[----:B------:R-:W-:Y:S01]  /*6650*/  IMAD R14, R7, UR4, R14 ;  /* 0x00000004070e7c24 */ /* 0x000fe2000f8e020e */
[----:B------:R-:W-:Y:S01]  /*6660*/  ULDC UR4, c[0x0][0x600] ;  /* 0x0001800000047ab9 */ /* 0x000fe20000000800 */
[----:B------:R-:W-:Y:S02]  /*6670*/  IMAD R13, R4, UR5, R13 ;  /* 0x00000005040d7c24 */ /* 0x000fe4000f8e020d */
[----:B------:R-:W-:Y:S02]  /*6680*/  IMAD R14, R14, UR4, R15 ;  /* 0x000000040e0e7c24 */ /* 0x000fe4000f8e020f */
[----:B------:R-:W-:-:S03]  /*6690*/  IMAD.MOV.U32 R4, RZ, RZ, 0x1 ;  /* 0x00000001ff047424 */ /* 0x000fc600078e00ff */
[----:B------:R-:W-:Y:S02]  /*66a0*/  SEL R19, R14, R13, !P4 ;  /* 0x0000000d0e137207 */ /* 0x000fe40006000000 */
[----:B------:R-:W-:-:S07]  /*66b0*/  SEL R22, R13, R14, !P4 ;  /* 0x0000000e0d167207 */ /* 0x000fce0006000000 */
.L_x_133:
[----:B------:R-:W-:Y:S05]  /*66c0*/  BSYNC B1 ;  /* 0x0000000000017941 */ /* 0x000fea0003800000 */
.L_x_132:
[----:B------:R-:W-:-:S13]  /*66d0*/  LOP3.LUT P1, RZ, R4, 0xff, RZ, 0xc0, !PT ;  /* 0x000000ff04ff7812 */ /* 0x000fda000782c0ff */
[----:B------:R-:W-:Y:S05]  /*66e0*/  @P1 BRA `(.L_x_136) ;  /* 0xfffffff400301947 */ /* 0x000fea000383ffff */
[----:B------:R-:W-:Y:S05]  /*66f0*/  BSYNC B0 ;  /* 0x0000000000007941 */ /* 0x000fea0003800000 */
.L_x_124:
[----:B------:R-:W-:-:S03]  /*6700*/  UMOV UR4, 0xffffffff ;  /* 0xffffffff00047882 */ /* 0x000fc60000000000 */
[----:B------:R-:W-:Y:S05]  /*6710*/  BRA.DIV UR4, `(.L_x_137) ;  /* 0x0000000a04687947 */ /* 0x000fea000b800000 */
[----:B------:R-:W-:-:S13]  /*6720*/  ELECT P6, URZ, PT ;  /* 0x00000000003f782f */ /* 0x000fda00038c0000 */
.L_x_161:
[----:B------:R-:W-:Y:S04]  /*6730*/  BSSY B0, `(.L_x_138) ;  /* 0x0000073000007945 */ /* 0x000fe80003800000 */
[----:B------:R-:W-:Y:S05]  /*6740*/  @!P6 BRA `(.L_x_139) ;  /* 0x0000000400c4e947 */ /* 0x000fea0003800000 */
[----:B------:R-:W-:-:S04]  /*6750*/  LOP3.LUT R23, R23, 0x2, RZ, 0xfc, !PT ;  /* 0x0000000217177812 */ /* 0x000fc800078efcff */
[----:B------:R-:W-:-:S13]  /*6760*/  ISETP.NE.AND P0, PT, R23, 0x3, PT ;  /* 0x000000031700780c */ /* 0x000fda0003f05270 */
[----:B------:R-:W-:Y:S05]  /*6770*/  @!P0 BRA `(.L_x_140) ;  /* 0x0000000000048947 */ /* 0x000fea0003800000 */
[----:B------:R-:W-:Y:S01]  /*6780*/  BPT.TRAP 0x1 ;  /* 0x000000040000795c */ /* 0x000fe20000300000 */
.L_x_140:
[----:B------:R-:W0:Y:S01]  /*6790*/  S2R R5, SR_CgaCtaId ;  /* 0x0000000000057919 */ /* 0x000e220000008800 */
[----:B------:R-:W-:Y:S02]  /*67a0*/  MOV R0, 0x400 ;  /* 0x0000040000007802 */ /* 0x000fe40000000f00 */
[----:B------:R-:W-:Y:S02]  /*67b0*/  SHF.L.U32 R2, R3, 0x1f, RZ ;  /* 0x0000001f03027819 */ /* 0x000fe400000006ff */
[----:B0-----:R-:W-:-:S05]  /*67c0*/  LEA R5, R5, R0, 0x18 ;  /* 0x0000000005057211 */ /* 0x001fca00078ec0ff */
[----:B------:R-:W-:-:S04]  /*67d0*/  VIADD R5, R5, 0x60 ;  /* 0x0000006005057836 */ /* 0x000fc80000000000 */
[C---:B------:R-:W-:Y:S02]  /*67e0*/  IMAD R7, R8.reuse, 0x8, R5 ;  /* 0x0000000808077824 */ /* 0x040fe400078e0205 */
[----:B------:R-:W-:Y:S02]  /*67f0*/  VIADD R8, R8, 0x1 ;  /* 0x0000000108087836 */ /* 0x000fe40000000000 */
[----:B------:R-:W0:Y:S03]  /*6800*/  SYNCS.PHASECHK.TRANS64.TRYWAIT P0, [R7+URZ], R2 ;  /* 0x00000002070075a7 */ /* 0x000e26000800017f */
[----:B------:R-:W-:-:S04]  /*6810*/  ISETP.NE.AND P1, PT, R8, 0xc, PT ;  /* 0x0000000c0800780c */ /* 0x000fc80003f25270 */
[----:B------:R-:W-:Y:S02]  /*6820*/  SEL R0, RZ, 0x1, P1 ;  /* 0x00000001ff007807 */ /* 0x000fe40000800000 */
[----:B------:R-:W-:Y:S02]  /*6830*/  SEL R8, R8, RZ, P1 ;  /* 0x000000ff08087207 */ /* 0x000fe40000800000 */
[----:B------:R-:W-:-:S03]  /*6840*/  LOP3.LUT R9, R3, R0, RZ, 0x3c, !PT ;  /* 0x0000000003097212 */ /* 0x000fc600078e3cff */
[----:B------:R-:W-:Y:S01]  /*6850*/  IMAD R6, R8, 0x8, R5 ;  /* 0x0000000808067824 */ /* 0x000fe200078e0205 */
[----:B------:R-:W-:Y:S01]  /*6860*/  SHF.L.U32 R3, R9, 0x1f, RZ ;  /* 0x0000001f09037819 */ /* 0x000fe200000006ff */
[----:B0-----:R-:W-:Y:S06]  /*6870*/  @!P0 BRA `(.L_x_141) ;  /* 0x0000000800308947 */ /* 0x001fec0003800000 */
.L_x_162:
[----:B------:R-:W1:Y:S01]  /*6880*/  SYNCS.PHASECHK.TRANS64.TRYWAIT P0, [R6+URZ], R3 ;  /* 0x00000003060075a7 */ /* 0x000e62000800017f */
[----:B------:R-:W-:-:S05]  /*6890*/  VIADD R0, R8, 0x1 ;  /* 0x0000000108007836 */ /* 0x000fca0000000000 */
[----:B------:R-:W-:-:S04]  /*68a0*/  ISETP.NE.AND P1, PT, R0, 0xc, PT ;  /* 0x0000000c0000780c */ /* 0x000fc80003f25270 */
[----:B0-----:R-:W-:Y:S02]  /*68b0*/  SEL R2, RZ, 0x1, P1 ;  /* 0x00000001ff027807 */ /* 0x001fe40000800000 */
[----:B------:R-:W-:Y:S02]  /*68c0*/  SEL R0, R0, RZ, P1 ;  /* 0x000000ff00007207 */ /* 0x000fe40000800000 */
[----:B------:R-:W-:-:S03]  /*68d0*/  LOP3.LUT R9, R9, R2, RZ, 0x3c, !PT ;  /* 0x0000000209097212 */ /* 0x000fc600078e3cff */
[----:B------:R-:W-:Y:S01]  /*68e0*/  IMAD R7, R0, 0x8, R5 ;  /* 0x0000000800077824 */ /* 0x000fe200078e0205 */
[----:B------:R-:W-:Y:S01]  /*68f0*/  SHF.L.U32 R4, R9, 0x1f, RZ ;  /* 0x0000001f09047819 */ /* 0x000fe200000006ff */
[----:B-1----:R-:W-:Y:S06]  /*6900*/  @!P0 BRA `(.L_x_142) ;  /* 0x0000000800208947 */ /* 0x002fec0003800000 */
.L_x_163:
[----:B------:R-:W1:Y:S01]  /*6910*/  SYNCS.PHASECHK.TRANS64.TRYWAIT P0, [R7+URZ], R4 ;  /* 0x00000004070075a7 */ /* 0x000e62000800017f */
[----:B------:R-:W-:-:S05]  /*6920*/  VIADD R0, R0, 0x1 ;  /* 0x0000000100007836 */ /* 0x000fca0000000000 */
[----:B------:R-:W-:-:S04]  /*6930*/  ISETP.NE.AND P1, PT, R0, 0xc, PT ;  /* 0x0000000c0000780c */ /* 0x000fc80003f25270 */
[----:B------:R-:W-:Y:S02]  /*6940*/  SEL R2, RZ, 0x1, P1 ;  /* 0x00000001ff027807 */ /* 0x000fe40000800000 */
[----:B------:R-:W-:Y:S02]  /*6950*/  SEL R0, R0, RZ, P1 ;  /* 0x000000ff00007207 */ /* 0x000fe40000800000 */
[----:B------:R-:W-:-:S03]  /*6960*/  LOP3.LUT R9, R9, R2, RZ, 0x3c, !PT ;  /* 0x0000000209097212 */ /* 0x000fc600078e3cff */
[----:B0-----:R-:W-:Y:S01]  /*6970*/  IMAD R6, R0, 0x8, R5 ;  /* 0x0000000800067824 */ /* 0x001fe200078e0205 */
[----:B------:R-:W-:Y:S01]  /*6980*/  SHF.L.U32 R3, R9, 0x1f, RZ ;  /* 0x0000001f09037819 */ /* 0x000fe200000006ff */
[----:B-1----:R-:W-:Y:S06]  /*6990*/  @!P0 BRA `(.L_x_143) ;  /* 0x0000000800108947 */ /* 0x002fec0003800000 */
.L_x_164:
        /* <DEDUP_REMOVED lines=9> */
.L_x_165:
        /* <DEDUP_REMOVED lines=9> */
.L_x_166:
        /* <DEDUP_REMOVED lines=9> */
.L_x_167:
        /* <DEDUP_REMOVED lines=9> */
.L_x_168:
        /* <DEDUP_REMOVED lines=9> */
.L_x_169:
        /* <DEDUP_REMOVED lines=9> */
.L_x_170:
        /* <DEDUP_REMOVED lines=9> */
.L_x_171:
[----:B------:R-:W1:Y:S01]  /*6d90*/  SYNCS.PHASECHK.TRANS64.TRYWAIT P0, [R7+URZ], R4 ;  /* 0x00000004070075a7 */ /* 0x000e62000800017f */
[----:B------:R-:W-:-:S05]  /*6da0*/  VIADD R0, R0, 0x1 ;  /* 0x0000000100007836 */ /* 0x000fca0000000000 */
[----:B------:R-:W-:-:S04]  /*6db0*/  ISETP.NE.AND P1, PT, R0, 0xc, PT ;  /* 0x0000000c0000780c */ /* 0x000fc80003f25270 */
[----:B------:R-:W-:Y:S02]  /*6dc0*/  SEL R2, RZ, 0x1, P1 ;  /* 0x00000001ff027807 */ /* 0x000fe40000800000 */
[----:B------:R-:W-:Y:S02]  /*6dd0*/  SEL R0, R0, RZ, P1 ;  /* 0x000000ff00007207 */ /* 0x000fe40000800000 */
[----:B------:R-:W-:Y:S01]  /*6de0*/  LOP3.LUT R2, R9, R2, RZ, 0x3c, !PT ;  /* 0x0000000209027212 */ /* 0x000fe200078e3cff */
[----:B-1----:R-:W-:Y:S06]  /*6df0*/  @!P0 BRA `(.L_x_151) ;  /* 0x0000000400988947 */ /* 0x002fec0003800000 */
.L_x_172:
[----:B------:R-:W-:Y:S01]  /*6e00*/  IMAD R5, R0, 0x8, R5 ;  /* 0x0000000800057824 */ /* 0x000fe200078e0205 */
[----:B------:R-:W-:-:S07]  /*6e10*/  SHF.L.U32 R0, R2, 0x1f, RZ ;  /* 0x0000001f02007819 */ /* 0x000fce00000006ff */
.L_x_152:
[----:B--2---:R2:W3:Y:S02]  /*6e20*/  SYNCS.PHASECHK.TRANS64.TRYWAIT P0, [R5+URZ], R0 ;  /* 0x00000000050075a7 */ /* 0x0044e4000800017f */
[----:B---3--:R-:W-:Y:S05]  /*6e30*/  @!P0 NANOSLEEP.SYNCS 0x989680 ;  /* 0x009896800000895d */ /* 0x008fea0003900000 */
[----:B------:R-:W3:Y:S02]  /*6e40*/  @!P0 SYNCS.PHASECHK.TRANS64 P0, [R5+URZ], R0 ;  /* 0x00000000050085a7 */ /* 0x000ee4000800007f */
[----:B---3--:R-:W-:Y:S05]  /*6e50*/  @!P0 BRA `(.L_x_152) ;  /* 0xfffffffc00f08947 */ /* 0x008fea000383ffff */
.L_x_139:
[----:B------:R-:W-:Y:S05]  /*6e60*/  BSYNC B0 ;  /* 0x0000000000007941 */ /* 0x000fea0003800000 */
.L_x_138:
[----:B------:R-:W-:Y:S05]  /*6e70*/  EXIT ;  /* 0x000000000000794d */ /* 0x000fea0003800000 */
.L_x_20:
[----:B-1----:R-:W-:-:S04]  /*6e80*/  IMAD.U32 R3, RZ, RZ, UR43 ;  /* 0x0000002bff037e24 */ /* 0x002fc8000f8e00ff */
[----:B------:R1:W2:Y:S03]  /*6e90*/  SYNCS.PHASECHK.TRANS64.TRYWAIT P0, [R3+URZ+-0x8], R0 ;  /* 0xfffff800030075a7 */ /* 0x0002a6000800017f */
[----:B--2---:R-:W-:Y:S05]  /*6ea0*/  @!P0 NANOSLEEP.SYNCS 0x989680 ;  /* 0x009896800000895d */ /* 0x004fea0003900000 */
[----:B------:R-:W2:Y:S02]  /*6eb0*/  @!P0 SYNCS.PHASECHK.TRANS64 P0, [R3+URZ+-0x8], R0 ;  /* 0xfffff800030085a7 */ /* 0x000ea4000800007f */
[----:B--2---:R-:W-:Y:S05]  /*6ec0*/  @!P0 BRA `(.L_x_20) ;  /* 0xfffffffc00ec8947 */ /* 0x004fea000383ffff */
[----:B------:R-:W-:Y:S05]  /*6ed0*/  BRA `(.L_x_153) ;  /* 0xffffffa800807947 */ /* 0x000fea000383ffff */
.L_x_25:
[----:B--2---:R2:W3:Y:S02]  /*6ee0*/  SYNCS.PHASECHK.TRANS64.TRYWAIT P1, [R3+URZ], R0 ;  /* 0x00000000030075a7 */ /* 0x0044e4000802017f */
[----:B---3--:R-:W-:Y:S05]  /*6ef0*/  @!P1 NANOSLEEP.SYNCS 0x989680 ;  /* 0x009896800000995d */ /* 0x008fea0003900000 */
[----:B------:R-:W3:Y:S02]  /*6f00*/  @!P1 SYNCS.PHASECHK.TRANS64 P1, [R3+URZ], R0 ;  /* 0x00000000030095a7 */ /* 0x000ee4000802007f */
[----:B---3--:R-:W-:Y:S05]  /*6f10*/  @!P1 BRA `(.L_x_25) ;  /* 0xfffffffc00f09947 */ /* 0x008fea000383ffff */
[----:B------:R-:W-:Y:S05]  /*6f20*/  BRA `(.L_x_24) ;  /* 0xffffffa800f07947 */ /* 0x000fea000383ffff */
.L_x_30:
[----:B--2---:R-:W-:-:S04]  /*6f30*/  IMAD.U32 R5, RZ, RZ, UR5 ;  /* 0x00000005ff057e24 */ /* 0x004fc8000f8e00ff */
[----:B------:R2:W3:Y:S03]  /*6f40*/  SYNCS.PHASECHK.TRANS64.TRYWAIT P1, [R5+URZ], R4 ;  /* 0x00000004050075a7 */ /* 0x0004e6000802017f */
[----:B---3--:R-:W-:Y:S05]  /*6f50*/  @!P1 NANOSLEEP.SYNCS 0x989680 ;  /* 0x009896800000995d */ /* 0x008fea0003900000 */
[----:B------:R-:W3:Y:S02]  /*6f60*/  @!P1 SYNCS.PHASECHK.TRANS64 P1, [R5+URZ], R4 ;  /* 0x00000004050095a7 */ /* 0x000ee4000802007f */
[----:B---3--:R-:W-:Y:S05]  /*6f70*/  @!P1 BRA `(.L_x_30) ;  /* 0xfffffffc00ec9947 */ /* 0x008fea000383ffff */
[----:B------:R-:W-:Y:S05]  /*6f80*/  BRA `(.L_x_29) ;  /* 0xffffffb400287947 */ /* 0x000fea000383ffff */
.L_x_36:
[----:B0-----:R-:W-:-:S04]  /*6f90*/  IMAD.U32 R3, RZ, RZ, UR43 ;  /* 0x0000002bff037e24 */ /* 0x001fc8000f8e00ff */
[----:B------:R0:W1:Y:S03]  /*6fa0*/  SYNCS.PHASECHK.TRANS64.TRYWAIT P0, [R3+URZ+0x8], R0 ;  /* 0x00000800030075a7 */ /* 0x000066000800017f */
[----:B-1----:R-:W-:Y:S05]  /*6fb0*/  @!P0 NANOSLEEP.SYNCS 0x989680 ;  /* 0x009896800000895d */ /* 0x002fea0003900000 */
[----:B------:R-:W1:Y:S02]  /*6fc0*/  @!P0 SYNCS.PHASECHK.TRANS64 P0, [R3+URZ+0x8], R0 ;  /* 0x00000800030085a7 */ /* 0x000e64000800007f */
[----:B-1----:R-:W-:Y:S05]  /*6fd0*/  @!P0 BRA `(.L_x_36) ;  /* 0xfffffffc00ec8947 */ /* 0x002fea000383ffff */
[----:B------:R-:W-:Y:S05]  /*6fe0*/  BRA `(.L_x_154) ;  /* 0xffffffbc00f07947 */ /* 0x000fea000383ffff */
.L_x_125:
[----:B------:R-:W-:Y:S01]  /*6ff0*/  BSSY B1, `(.L_x_155) ;  /* 0x0000006000017945 */ /* 0x000fe20003800000 */
[----:B------:R-:W-:-:S07]  /*7000*/  IMAD.MOV.U32 R15, RZ, RZ, -0x1 ;  /* 0xffffffffff0f7424 */ /* 0x000fce00078e00ff */
[----:B-----5:R-:W-:Y:S05]  /*7010*/  WARPSYNC.COLLECTIVE R15, `(.L_x_156) ;  /* 0x000000000f0c7348 */ /* 0x020fea0003c00000 */
[----:B------:R-:W-:Y:S02]  /*7020*/  ELECT P6, UR62, PT ;  /* 0x00000000003e782f */ /* 0x000fe400038c0000 */
[----:B------:R-:W-:Y:S01]  /*7030*/  MOV R14, UR62 ;  /* 0x0000003e000e7c02 */ /* 0x000fe20008000f00 */
[----:B-----5:R-:W-:Y:S10]  /*7040*/  ENDCOLLECTIVE ;  /* 0x000000000000791b */ /* 0x020ff40003800000 */
.L_x_156:
[----:B------:R-:W-:Y:S05]  /*7050*/  BSYNC B1 ;  /* 0x0000000000017941 */ /* 0x000fea0003800000 */
.L_x_155:
[----:B------:R-:W-:Y:S05]  /*7060*/  BRA `(.L_x_157) ;  /* 0xffffffe800dc7947 */ /* 0x000fea000383ffff */
.L_x_128:
[----:B-1----:R1:W2:Y:S02]  /*7070*/  SYNCS.PHASECHK.TRANS64.TRYWAIT P1, [R13+URZ+0x60], R6 ;  /* 0x000060060d0075a7 */ /* 0x0022a4000802017f */
[----:B--2---:R-:W-:Y:S05]  /*7080*/  @!P1 NANOSLEEP.SYNCS 0x989680 ;  /* 0x009896800000995d */ /* 0x004fea0003900000 */
[----:B------:R-:W2:Y:S02]  /*7090*/  @!P1 SYNCS.PHASECHK.TRANS64 P1, [R13+URZ+0x60], R6 ;  /* 0x000060060d0095a7 */ /* 0x000ea4000802007f */
[----:B--2---:R-:W-:Y:S05]  /*70a0*/  @!P1 BRA `(.L_x_128) ;  /* 0xfffffffc00f09947 */ /* 0x004fea000383ffff */
[----:B------:R-:W-:Y:S05]  /*70b0*/  BRA `(.L_x_158) ;  /* 0xffffffec00147947 */ /* 0x000fea000383ffff */
.L_x_137:
[----:B------:R-:W-:Y:S01]  /*70c0*/  BSSY B0, `(.L_x_159) ;  /* 0x0000006000007945 */ /* 0x000fe20003800000 */
[----:B------:R-:W-:-:S07]  /*70d0*/  IMAD.MOV.U32 R15, RZ, RZ, -0x1 ;  /* 0xffffffffff0f7424 */ /* 0x000fce00078e00ff */
[----:B-----5:R-:W-:Y:S05]  /*70e0*/  WARPSYNC.COLLECTIVE R15, `(.L_x_160) ;  /* 0x000000000f0c7348 */ /* 0x020fea0003c00000 */
[----:B------:R-:W-:Y:S02]  /*70f0*/  ELECT P6, UR62, PT ;  /* 0x00000000003e782f */ /* 0x000fe400038c0000 */
[----:B------:R-:W-:Y:S01]  /*7100*/  MOV R14, UR62 ;  /* 0x0000003e000e7c02 */ /* 0x000fe20008000f00 */
[----:B-----5:R-:W-:Y:S10]  /*7110*/  ENDCOLLECTIVE ;  /* 0x000000000000791b */ /* 0x020ff40003800000 */
.L_x_160:
[----:B------:R-:W-:Y:S05]  /*7120*/  BSYNC B0 ;  /* 0x0000000000007941 */ /* 0x000fea0003800000 */
.L_x_159:
[----:B------:R-:W-:Y:S05]  /*7130*/  BRA `(.L_x_161) ;  /* 0xfffffff4007c7947 */ /* 0x000fea000383ffff */
.L_x_141:
[----:B0-----:R0:W1:Y:S02]  /*7140*/  SYNCS.PHASECHK.TRANS64.TRYWAIT P0, [R7+URZ], R2 ;  /* 0x00000002070075a7 */ /* 0x001064000800017f */
[----:B-1----:R-:W-:Y:S05]  /*7150*/  @!P0 NANOSLEEP.SYNCS 0x989680 ;  /* 0x009896800000895d */ /* 0x002fea0003900000 */
[----:B------:R-:W1:Y:S02]  /*7160*/  @!P0 SYNCS.PHASECHK.TRANS64 P0, [R7+URZ], R2 ;  /* 0x00000002070085a7 */ /* 0x000e64000800007f */
[----:B-1----:R-:W-:Y:S05]  /*7170*/  @!P0 BRA `(.L_x_141) ;  /* 0xfffffffc00f08947 */ /* 0x002fea000383ffff */
[----:B------:R-:W-:Y:S05]  /*7180*/  BRA `(.L_x_162) ;  /* 0xfffffff400bc7947 */ /* 0x000fea000383ffff */
.L_x_142:
[----:B0-----:R0:W1:Y:S02]  /*7190*/  SYNCS.PHASECHK.TRANS64.TRYWAIT P0, [R6+URZ], R3 ;  /* 0x00000003060075a7 */ /* 0x001064000800017f */
[----:B-1----:R-:W-:Y:S05]  /*71a0*/  @!P0 NANOSLEEP.SYNCS 0x989680 ;  /* 0x009896800000895d */ /* 0x002fea0003900000 */
[----:B------:R-:W1:Y:S02]  /*71b0*/  @!P0 SYNCS.PHASECHK.TRANS64 P0, [R6+URZ], R3 ;  /* 0x00000003060085a7 */ /* 0x000e64000800007f */
[----:B-1----:R-:W-:Y:S05]  /*71c0*/  @!P0 BRA `(.L_x_142) ;  /* 0xfffffffc00f08947 */ /* 0x002fea000383ffff */
[----:B------:R-:W-:Y:S05]  /*71d0*/  BRA `(.L_x_163) ;  /* 0xfffffff400cc7947 */ /* 0x000fea000383ffff */
.L_x_143:
[----:B0-----:R0:W1:Y:S02]  /*71e0*/  SYNCS.PHASECHK.TRANS64.TRYWAIT P0, [R7+URZ], R4 ;  /* 0x00000004070075a7 */ /* 0x001064000800017f */
[----:B-1----:R-:W-:Y:S05]  /*71f0*/  @!P0 NANOSLEEP.SYNCS 0x989680 ;  /* 0x009896800000895d */ /* 0x002fea0003900000 */
[----:B------:R-:W1:Y:S02]  /*7200*/  @!P0 SYNCS.PHASECHK.TRANS64 P0, [R7+URZ], R4 ;  /* 0x00000004070085a7 */ /* 0x000e64000800007f */
[----:B-1----:R-:W-:Y:S05]  /*7210*/  @!P0 BRA `(.L_x_143) ;  /* 0xfffffffc00f08947 */ /* 0x002fea000383ffff */
[----:B------:R-:W-:Y:S05]  /*7220*/  BRA `(.L_x_164) ;  /* 0xfffffff400dc7947 */ /* 0x000fea000383ffff */
.L_x_144:
[----:B0-----:R0:W1:Y:S02]  /*7230*/  SYNCS.PHASECHK.TRANS64.TRYWAIT P0, [R6+URZ], R3 ;  /* 0x00000003060075a7 */ /* 0x001064000800017f */
[----:B-1----:R-:W-:Y:S05]  /*7240*/  @!P0 NANOSLEEP.SYNCS 0x989680 ;  /* 0x009896800000895d */ /* 0x002fea0003900000 */
[----:B------:R-:W1:Y:S02]  /*7250*/  @!P0 SYNCS.PHASECHK.TRANS64 P0, [R6+URZ], R3 ;  /* 0x00000003060085a7 */ /* 0x000e64000800007f */
[----:B-1----:R-:W-:Y:S05]  /*7260*/  @!P0 BRA `(.L_x_144) ;  /* 0xfffffffc00f08947 */ /* 0x002fea000383ffff */
[----:B------:R-:W-:Y:S05]  /*7270*/  BRA `(.L_x_165) ;  /* 0xfffffff400ec7947 */ /* 0x000fea000383ffff */
.L_x_145:
[----:B0-----:R0:W1:Y:S02]  /*7280*/  SYNCS.PHASECHK.TRANS64.TRYWAIT P0, [R7+URZ], R4 ;  /* 0x00000004070075a7 */ /* 0x001064000800017f */
[----:B-1----:R-:W-:Y:S05]  /*7290*/  @!P0 NANOSLEEP.SYNCS 0x989680 ;  /* 0x009896800000895d */ /* 0x002fea0003900000 */
[----:B------:R-:W1:Y:S02]  /*72a0*/  @!P0 SYNCS.PHASECHK.TRANS64 P0, [R7+URZ], R4 ;  /* 0x00000004070085a7 */ /* 0x000e64000800007f */
[----:B-1----:R-:W-:Y:S05]  /*72b0*/  @!P0 BRA `(.L_x_145) ;  /* 0xfffffffc00f08947 */ /* 0x002fea000383ffff */
[----:B------:R-:W-:Y:S05]  /*72c0*/  BRA `(.L_x_166) ;  /* 0xfffffff400fc7947 */ /* 0x000fea000383ffff */
.L_x_146:
[----:B0-----:R0:W1:Y:S02]  /*72d0*/  SYNCS.PHASECHK.TRANS64.TRYWAIT P0, [R6+URZ], R3 ;  /* 0x00000003060075a7 */ /* 0x001064000800017f */
[----:B-1----:R-:W-:Y:S05]  /*72e0*/  @!P0 NANOSLEEP.SYNCS 0x989680 ;  /* 0x009896800000895d */ /* 0x002fea0003900000 */
[----:B------:R-:W1:Y:S02]  /*72f0*/  @!P0 SYNCS.PHASECHK.TRANS64 P0, [R6+URZ], R3 ;  /* 0x00000003060085a7 */ /* 0x000e64000800007f */
[----:B-1----:R-:W-:Y:S05]  /*7300*/  @!P0 BRA `(.L_x_146) ;  /* 0xfffffffc00f08947 */ /* 0x002fea000383ffff */
[----:B------:R-:W-:Y:S05]  /*7310*/  BRA `(.L_x_167) ;  /* 0xfffffff8000c7947 */ /* 0x000fea000383ffff */
.L_x_147:
[----:B0-----:R0:W1:Y:S02]  /*7320*/  SYNCS.PHASECHK.TRANS64.TRYWAIT P0, [R7+URZ], R4 ;  /* 0x00000004070075a7 */ /* 0x001064000800017f */
[----:B-1----:R-:W-:Y:S05]  /*7330*/  @!P0 NANOSLEEP.SYNCS 0x989680 ;  /* 0x009896800000895d */ /* 0x002fea0003900000 */
[----:B------:R-:W1:Y:S02]  /*7340*/  @!P0 SYNCS.PHASECHK.TRANS64 P0, [R7+URZ], R4 ;  /* 0x00000004070085a7 */ /* 0x000e64000800007f */
[----:B-1----:R-:W-:Y:S05]  /*7350*/  @!P0 BRA `(.L_x_147) ;  /* 0xfffffffc00f08947 */ /* 0x002fea000383ffff */
[----:B------:R-:W-:Y:S05]  /*7360*/  BRA `(.L_x_168) ;  /* 0xfffffff8001c7947 */ /* 0x000fea000383ffff */
.L_x_148:
[----:B0-----:R0:W1:Y:S02]  /*7370*/  SYNCS.PHASECHK.TRANS64.TRYWAIT P0, [R6+URZ], R3 ;  /* 0x00000003060075a7 */ /* 0x001064000800017f */
[----:B-1----:R-:W-:Y:S05]  /*7380*/  @!P0 NANOSLEEP.SYNCS 0x989680 ;  /* 0x009896800000895d */ /* 0x002fea0003900000 */
[----:B------:R-:W1:Y:S02]  /*7390*/  @!P0 SYNCS.PHASECHK.TRANS64 P0, [R6+URZ], R3 ;  /* 0x00000003060085a7 */ /* 0x000e64000800007f */
[----:B-1----:R-:W-:Y:S05]  /*73a0*/  @!P0 BRA `(.L_x_148) ;  /* 0xfffffffc00f08947 */ /* 0x002fea000383ffff */
[----:B------:R-:W-:Y:S05]  /*73b0*/  BRA `(.L_x_169) ;  /* 0xfffffff8002c7947 */ /* 0x000fea000383ffff */
.L_x_149:
[----:B0-----:R0:W1:Y:S02]  /*73c0*/  SYNCS.PHASECHK.TRANS64.TRYWAIT P0, [R7+URZ], R4 ;  /* 0x00000004070075a7 */ /* 0x001064000800017f */
[----:B-1----:R-:W-:Y:S05]  /*73d0*/  @!P0 NANOSLEEP.SYNCS 0x989680 ;  /* 0x009896800000895d */ /* 0x002fea0003900000 */
[----:B------:R-:W1:Y:S02]  /*73e0*/  @!P0 SYNCS.PHASECHK.TRANS64 P0, [R7+URZ], R4 ;  /* 0x00000004070085a7 */ /* 0x000e64000800007f */
[----:B-1----:R-:W-:Y:S05]  /*73f0*/  @!P0 BRA `(.L_x_149) ;  /* 0xfffffffc00f08947 */ /* 0x002fea000383ffff */
[----:B------:R-:W-:Y:S05]  /*7400*/  BRA `(.L_x_170) ;  /* 0xfffffff8003c7947 */ /* 0x000fea000383ffff */
.L_x_150:
[----:B0-----:R0:W1:Y:S02]  /*7410*/  SYNCS.PHASECHK.TRANS64.TRYWAIT P0, [R6+URZ], R3 ;  /* 0x00000003060075a7 */ /* 0x001064000800017f */
[----:B-1----:R-:W-:Y:S05]  /*7420*/  @!P0 NANOSLEEP.SYNCS 0x989680 ;  /* 0x009896800000895d */ /* 0x002fea0003900000 */
[----:B------:R-:W1:Y:S02]  /*7430*/  @!P0 SYNCS.PHASECHK.TRANS64 P0, [R6+URZ], R3 ;  /* 0x00000003060085a7 */ /* 0x000e64000800007f */
[----:B-1----:R-:W-:Y:S05]  /*7440*/  @!P0 BRA `(.L_x_150) ;  /* 0xfffffffc00f08947 */ /* 0x002fea000383ffff */
[----:B------:R-:W-:Y:S05]  /*7450*/  BRA `(.L_x_171) ;  /* 0xfffffff8004c7947 */ /* 0x000fea000383ffff */
.L_x_151:
[----:B-1----:R1:W2:Y:S02]  /*7460*/  SYNCS.PHASECHK.TRANS64.TRYWAIT P0, [R7+URZ], R4 ;  /* 0x00000004070075a7 */ /* 0x0022a4000800017f */
[----:B--2---:R-:W-:Y:S05]  /*7470*/  @!P0 NANOSLEEP.SYNCS 0x989680 ;  /* 0x009896800000895d */ /* 0x004fea0003900000 */
[----:B------:R-:W2:Y:S02]  /*7480*/  @!P0 SYNCS.PHASECHK.TRANS64 P0, [R7+URZ], R4 ;  /* 0x00000004070085a7 */ /* 0x000ea4000800007f */
[----:B--2---:R-:W-:Y:S05]  /*7490*/  @!P0 BRA `(.L_x_151) ;  /* 0xfffffffc00f08947 */ /* 0x004fea000383ffff */
[----:B------:R-:W-:Y:S05]  /*74a0*/  BRA `(.L_x_172) ;  /* 0xfffffff800547947 */ /* 0x000fea000383ffff */
.L_x_173:
[----:B------:R-:W-:-:S00]  /*74b0*/  BRA `(.L_x_173) ;  /* 0xfffffffc00fc7947 */ /* 0x000fc0000383ffff */
[----:B------:R-:W-:-:S00]  /*74c0*/  NOP ;  /* 0x0000000000007918 */ /* 0x000fc00000000000 */
        /* <DEDUP_REMOVED lines=11> */
.L_x_174:


//--------------------- .nv.global.init           --------------------------
	.section	.nv.global.init,"aw",@progbits
.nv.global.init:
	.type		$str$22,@object
	.size		$str$22,($str$23 - $str$22)
$str$22:
        /*0000*/ 	.byte	0x6b, 0x5f, 0x74, 0x69, 0x6c, 0x65, 0x5f, 0x63, 0x6f, 0x75, 0x6e, 0x74, 0x20, 0x3e, 0x3d, 0x20
        /*0010*/ 	.byte	0x31, 0x00
	.type		$str$23,@object
	.size		$str$23,(__unnamed_1 - $str$23)
$str$23:
        /*0012*/ 	.byte	0x2f, 0x74, 0x6d, 0x70, 0x2f, 0x63, 0x75, 0x74, 0x6c, 0x61, 0x73, 0x73, 0x5f, 0x73, 0x77, 0x65
        /*0022*/ 	.byte	0x65, 0x70, 0x5f, 0x73, 0x72, 0x63, 0x2f, 0x69, 0x6e, 0x63, 0x6c, 0x75, 0x64, 0x65, 0x2f, 0x63
        /*0032*/ 	.byte	0x75, 0x74, 0x6c, 0x61, 0x73, 0x73, 0x2f, 0x67, 0x65, 0x6d, 0x6d, 0x2f, 0x63, 0x6f, 0x6c, 0x6c
        /*0042*/ 	.byte	0x65, 0x63, 0x74, 0x69, 0x76, 0x65, 0x2f, 0x73, 0x6d, 0x39, 0x30, 0x5f, 0x6d, 0x6d, 0x61, 0x5f
        /*0052*/ 	.byte	0x74, 0x6d, 0x61, 0x5f, 0x67, 0x6d, 0x6d, 0x61, 0x5f, 0x73, 0x73, 0x5f, 0x77, 0x61, 0x72, 0x70
        /*0062*/ 	.byte	0x73, 0x70, 0x65, 0x63, 0x69, 0x61, 0x6c, 0x69, 0x7a, 0x65, 0x64, 0x2e, 0x68, 0x70, 0x70, 0x00
	.type		__unnamed_1,@object
	.size		__unnamed_1,(.L_0 - __unnamed_1)
__unnamed_1:
        /*0072*/ 	.byte	0x76, 0x6f, 0x69, 0x64, 0x20, 0x63, 0x75, 0x74, 0x6c, 0x61, 0x73, 0x73, 0x3a, 0x3a, 0x67, 0x65
        /* <DEDUP_REMOVED lines=172> */
        /*0b42*/ 	.byte	0x65, 0x6e, 0x74, 0x69, 0x74, 0x79, 0x5d, 0x00
.L_0:


//--------------------- .nv.shared._ZN7cutlass13device_kernelINS_4gemm6kernel13GemmUniversalIN4cute5tupleIJiiiiEEENS1_10collective13CollectiveMmaINS1_34MainloopSm90TmaGmmaWarpSpecializedILi12ENS5_IJNS4_1CILi2EEENSA_ILi1EEESC_EEENS1_32KernelTmaWarpSpecializedPingpongEEENS5_IJNSA_ILi64EEENSA_ILi80EEENSA_ILi128EEEEEEaNS5_IJlSC_lEEEaSK_NS4_8TiledMMAINS4_8MMA_AtomIJNS4_4SM904GMMA26MMA_64x16x32_S32S8S8_SS_TNEEEENS4_6LayoutINS5_IJSC_SC_SC_EEENS5_IJNSA_ILi0EEEST_ST_EEEEENS5_IJNS4_10UnderscoreESW_SW_EEEEENS4_13SM90_TMA_LOADENS4_14ComposedLayoutINS4_7SwizzleILi3ELi4ELi3EEENS4_18smem_ptr_flag_bitsILi8EEENSR_INS5_IJNSA_ILi8EEESI_EEENS5_IJSI_SC_EEEEEEEvNS4_8identityENS4_23SM90_TMA_LOAD_MULTICASTES19_vS1A_EENS_8epilogue10collective6detail29Sm90TmaWarpSpecializedAdapterINS1E_15DefaultEpilogueIaSK_SK_NS1D_6thread17LinearCombinationIaLi1EiiLNS1I_9ScaleType4KindE0ELNS_15FloatRoundStyleE2EaEENS1_15EpilogueDefaultEEEEEvvEEEEvNT_6ParamsE --------------------------
	.section	.nv.shared._ZN7cutlass13device_kernelINS_4gemm6kernel13GemmUniversalIN4cute5tupleIJiiiiEEENS1_10collective13CollectiveMmaINS1_34MainloopSm90TmaGmmaWarpSpecializedILi12ENS5_IJNS4_1CILi2EEENSA_ILi1EEESC_EEENS1_32KernelTmaWarpSpecializedPingpongEEENS5_IJNSA_ILi64EEENSA_ILi80EEENSA_ILi128EEEEEEaNS5_IJlSC_lEEEaSK_NS4_8TiledMMAINS4_8MMA_AtomIJNS4_4SM904GMMA26MMA_64x16x32_S32S8S8_SS_TNEEEENS4_6LayoutINS5_IJSC_SC_SC_EEENS5_IJNSA_ILi0EEEST_ST_EEEEENS5_IJNS4_10UnderscoreESW_SW_EEEEENS4_13SM90_TMA_LOADENS4_14ComposedLayoutINS4_7SwizzleILi3ELi4ELi3EEENS4_18smem_ptr_flag_bitsILi8EEENSR_INS5_IJNSA_ILi8EEESI_EEENS5_IJSI_SC_EEEEEEEvNS4_8identityENS4_23SM90_TMA_LOAD_MULTICASTES19_vS1A_EENS_8epilogue10collective6detail29Sm90TmaWarpSpecializedAdapterINS1E_15DefaultEpilogueIaSK_SK_NS1D_6thread17LinearCombinationIaLi1EiiLNS1I_9ScaleType4KindE0ELNS_15FloatRoundStyleE2EaEENS1_15EpilogueDefaultEEEEEvvEEEEvNT_6ParamsE,"aw",@nobits
	.sectionflags	@""
	.align	16
	.zero		1024


//--------------------- .nv.shared.reserved.0     --------------------------
	.section	.nv.shared.reserved.0,"aw",@nobits
	.weak		__nv_reservedSMEM_offset_0_alias
	.size		__nv_reservedSMEM_offset_0_alias, 0, 0
	.other		__nv_reservedSMEM_offset_0_alias,@"STO_CUDA_RESERVED_SHARED STV_DEFAULT"
__nv_reservedSMEM_offset_0_alias:
	.zero		0


//--------------------- .nv.global                --------------------------
	.section	.nv.global,"aw",@nobits
.nv.global:
	.type		_ZN39_INTERNAL_6694018a_4_k_cu_18c4375b_53434cute1_E,@object
	.size		_ZN39_INTERNAL_6694018a_4_k_cu_18c4375b_53434cute1_E,(_ZN39_INTERNAL_6694018a_4_k_cu_18c4375b_53434cuda3std3__45__cpo6cbeginE - _ZN39_INTERNAL_6694018a_4_k_cu_18c4375b_53434cute1_E)
_ZN39_INTERNAL_6694018a_4_k_cu_18c4375b_53434cute1_E:
	.zero		1
	.type		_ZN39_INTERNAL_6694018a_4_k_cu_18c4375b_53434cuda3std3__45__cpo6cbeginE,@object
	.size		_ZN39_INTERNAL_6694018a_4_k_cu_18c4375b_53434cuda3std3__45__cpo6cbeginE,(_ZN39_INTERNAL_6694018a_4_k_cu_18c4375b_53434cuda3std3__48in_placeE - _ZN39_INTERNAL_6694018a_4_k_cu_18c4375b_53434cuda3std3__45__cpo6cbeginE)
_ZN39_INTERNAL_6694018a_4_k_cu_18c4375b_53434cuda3std3__45__cpo6cbeginE:
	.zero		1
	.type		_ZN39_INTERNAL_6694018a_4_k_cu_18c4375b_53434cuda3std3__48in_placeE,@object
	.size		_ZN39_INTERNAL_6694018a_4_k_cu_18c4375b_53434cuda3std3__48in_placeE,(_ZN39_INTERNAL_6694018a_4_k_cu_18c4375b_53434cuda3std6ranges3__45__cpo9iter_moveE - _ZN39_INTERNAL_6694018a_4_k_cu_18c4375b_53434cuda3std3__48in_placeE)
_ZN39_INTERNAL_6694018a_4_k_cu_18c4375b_53434cuda3std3__48in_placeE:
	.zero		1
	.type		_ZN39_INTERNAL_6694018a_4_k_cu_18c4375b_53434cuda3std6ranges3__45__cpo9iter_moveE,@object
	.size		_ZN39_INTERNAL_6694018a_4_k_cu_18c4375b_53434cuda3std6ranges3__45__cpo9iter_moveE,(_ZN39_INTERNAL_6694018a_4_k_cu_18c4375b_53434cuda3std3__45__cpo5beginE - _ZN39_INTERNAL_6694018a_4_k_cu_18c4375b_53434cuda3std6ranges3__45__cpo9iter_moveE)
_ZN39_INTERNAL_6694018a_4_k_cu_18c4375b_53434cuda3std6ranges3__45__cpo9iter_moveE:
	.zero		1
	.type		_ZN39_INTERNAL_6694018a_4_k_cu_18c4375b_53434cuda3std3__45__cpo5beginE,@object
	.size		_ZN39_INTERNAL_6694018a_4_k_cu_18c4375b_53434cuda3std3__45__cpo5beginE,(_ZN39_INTERNAL_6694018a_4_k_cu_18c4375b_53434cuda3std3__441_GLOBAL__N__6694018a_4_k_cu_18c4375b_53436ignoreE - _ZN39_INTERNAL_6694018a_4_k_cu_18c4375b_53434cuda3std3__45__cpo5beginE)
_ZN39_INTERNAL_6694018a_4_k_cu_18c4375b_53434cuda3std3__45__cpo5beginE:
	.zero		1
	.type		_ZN39_INTERNAL_6694018a_4_k_cu_18c4375b_53434cuda3std3__441_GLOBAL__N__6694018a_4_k_cu_18c4375b_53436ignoreE,@object
	.size		_ZN39_INTERNAL_6694018a_4_k_cu_18c4375b_53434cuda3std3__441_GLOBAL__N__6694018a_4_k_cu_18c4375b_53436ignoreE,(_ZN39_INTERNAL_6694018a_4_k_cu_18c4375b_53434cute7productE - _ZN39_INTERNAL_6694018a_4_k_cu_18c4375b_53434cuda3std3__441_GLOBAL__N__6694018a_4_k_cu_18c4375b_53436ignoreE)
_ZN39_INTERNAL_6694018a_4_k_cu_18c4375b_53434cuda3std3__441_GLOBAL__N__6694018a_4_k_cu_18c4375b_53436ignoreE:
	.zero		1
	.type		_ZN39_INTERNAL_6694018a_4_k_cu_18c4375b_53434cute7productE,@object
	.size		_ZN39_INTERNAL_6694018a_4_k_cu_18c4375b_53434cute7productE,(_ZN39_INTERNAL_6694018a_4_k_cu_18c4375b_53434cuda3std3__45__cpo3endE - _ZN39_INTERNAL_6694018a_4_k_cu_18c4375b_53434cute7productE)
_ZN39_INTERNAL_6694018a_4_k_cu_18c4375b_53434cute7productE:
	.zero		1
	.type		_ZN39_INTERNAL_6694018a_4_k_cu_18c4375b_53434cuda3std3__45__cpo3endE,@object
	.size		_ZN39_INTERNAL_6694018a_4_k_cu_18c4375b_53434cuda3std3__45__cpo3endE,(_ZN39_INTERNAL_6694018a_4_k_cu_18c4375b_53434cuda3std3__419piecewise_constructE - _ZN39_INTERNAL_6694018a_4_k_cu_18c4375b_53434cuda3std3__45__cpo3endE)
_ZN39_INTERNAL_6694018a_4_k_cu_18c4375b_53434cuda3std3__45__cpo3endE:
	.zero		1
	.type		_ZN39_INTERNAL_6694018a_4_k_cu_18c4375b_53434cuda3std3__419piecewise_constructE,@object
	.size		_ZN39_INTERNAL_6694018a_4_k_cu_18c4375b_53434cuda3std3__419piecewise_constructE,(_ZN39_INTERNAL_6694018a_4_k_cu_18c4375b_53434cuda3std3__45__cpo4cendE - _ZN39_INTERNAL_6694018a_4_k_cu_18c4375b_53434cuda3std3__419piecewise_constructE)
_ZN39_INTERNAL_6694018a_4_k_cu_18c4375b_53434cuda3std3__419piecewise_constructE:
	.zero		1
	.type		_ZN39_INTERNAL_6694018a_4_k_cu_18c4375b_53434cuda3std3__45__cpo4cendE,@object
	.size		_ZN39_INTERNAL_6694018a_4_k_cu_18c4375b_53434cuda3std3__45__cpo4cendE,(_ZN39_INTERNAL_6694018a_4_k_cu_18c4375b_53434cuda3std6ranges3__45__cpo4swapE - _ZN39_INTERNAL_6694018a_4_k_cu_18c4375b_53434cuda3std3__45__cpo4cendE)
_ZN39_INTERNAL_6694018a_4_k_cu_18c4375b_53434cuda3std3__45__cpo4cendE:
	.zero		1
	.type		_ZN39_INTERNAL_6694018a_4_k_cu_18c4375b_53434cuda3std6ranges3__45__cpo4swapE,@object
	.size		_ZN39_INTERNAL_6694018a_4_k_cu_18c4375b_53434cuda3std6ranges3__45__cpo4swapE,(.L_8 - _ZN39_INTERNAL_6694018a_4_k_cu_18c4375b_53434cuda3std6ranges3__45__cpo4swapE)
_ZN39_INTERNAL_6694018a_4_k_cu_18c4375b_53434cuda3std6ranges3__45__cpo4swapE:
	.zero		1
.L_8:


//--------------------- .nv.constant0._ZN7cutlass13device_kernelINS_4gemm6kernel13GemmUniversalIN4cute5tupleIJiiiiEEENS1_10collective13CollectiveMmaINS1_34MainloopSm90TmaGmmaWarpSpecializedILi12ENS5_IJNS4_1CILi2EEENSA_ILi1EEESC_EEENS1_32KernelTmaWarpSpecializedPingpongEEENS5_IJNSA_ILi64EEENSA_ILi80EEENSA_ILi128EEEEEEaNS5_IJlSC_lEEEaSK_NS4_8TiledMMAINS4_8MMA_AtomIJNS4_4SM904GMMA26MMA_64x16x32_S32S8S8_SS_TNEEEENS4_6LayoutINS5_IJSC_SC_SC_EEENS5_IJNSA_ILi0EEEST_ST_EEEEENS5_IJNS4_10UnderscoreESW_SW_EEEEENS4_13SM90_TMA_LOADENS4_14ComposedLayoutINS4_7SwizzleILi3ELi4ELi3EEENS4_18smem_ptr_flag_bitsILi8EEENSR_INS5_IJNSA_ILi8EEESI_EEENS5_IJSI_SC_EEEEEEEvNS4_8identityENS4_23SM90_TMA_LOAD_MULTICASTES19_vS1A_EENS_8epilogue10collective6detail29Sm90TmaWarpSpecializedAdapterINS1E_15DefaultEpilogueIaSK_SK_NS1D_6thread17LinearCombinationIaLi1EiiLNS1I_9ScaleType4KindE0ELNS_15FloatRoundStyleE2EaEENS1_15EpilogueDefaultEEEEEvvEEEEvNT_6ParamsE --------------------------
	.section	.nv.constant0._ZN7cutlass13device_kernelINS_4gemm6kernel13GemmUniversalIN4cute5tupleIJiiiiEEENS1_10collective13CollectiveMmaINS1_34MainloopSm90TmaGmmaWarpSpecializedILi12ENS5_IJNS4_1CILi2EEENSA_ILi1EEESC_EEENS1_32KernelTmaWarpSpecializedPingpongEEENS5_IJNSA_ILi64EEENSA_ILi80EEENSA_ILi128EEEEEEaNS5_IJlSC_lEEEaSK_NS4_8TiledMMAINS4_8MMA_AtomIJNS4_4SM904GMMA26MMA_64x16x32_S32S8S8_SS_TNEEEENS4_6LayoutINS5_IJSC_SC_SC_EEENS5_IJNSA_ILi0EEEST_ST_EEEEENS5_IJNS4_10UnderscoreESW_SW_EEEEENS4_13SM90_TMA_LOADENS4_14ComposedLayoutINS4_7SwizzleILi3ELi4ELi3EEENS4_18smem_ptr_flag_bitsILi8EEENSR_INS5_IJNSA_ILi8EEESI_EEENS5_IJSI_SC_EEEEEEEvNS4_8identityENS4_23SM90_TMA_LOAD_MULTICASTES19_vS1A_EENS_8epilogue10collective6detail29Sm90TmaWarpSpecializedAdapterINS1E_15DefaultEpilogueIaSK_SK_NS1D_6thread17LinearCombinationIaLi1EiiLNS1I_9ScaleType4KindE0ELNS_15FloatRoundStyleE2EaEENS1_15EpilogueDefaultEEEEEvvEEEEvNT_6ParamsE,"a",@progbits
	.sectionflags	@""
	.align	4
.nv.constant0._ZN7cutlass13device_kernelINS_4gemm6kernel13GemmUniversalIN4cute5tupleIJiiiiEEENS1_10collective13CollectiveMmaINS1_34MainloopSm90TmaGmmaWarpSpecializedILi12ENS5_IJNS4_1CILi2EEENSA_ILi1EEESC_EEENS1_32KernelTmaWarpSpecializedPingpongEEENS5_IJNSA_ILi64EEENSA_ILi80EEENSA_ILi128EEEEEEaNS5_IJlSC_lEEEaSK_NS4_8TiledMMAINS4_8MMA_AtomIJNS4_4SM904GMMA26MMA_64x16x32_S32S8S8_SS_TNEEEENS4_6LayoutINS5_IJSC_SC_SC_EEENS5_IJNSA_ILi0EEEST_ST_EEEEENS5_IJNS4_10UnderscoreESW_SW_EEEEENS4_13SM90_TMA_LOADENS4_14ComposedLayoutINS4_7SwizzleILi3ELi4ELi3EEENS4_18smem_ptr_flag_bitsILi8EEENSR_INS5_IJNSA_ILi8EEESI_EEENS5_IJSI_SC_EEEEEEEvNS4_8identityENS4_23SM90_TMA_LOAD_MULTICASTES19_vS1A_EENS_8epilogue10collective6detail29Sm90TmaWarpSpecializedAdapterINS1E_15DefaultEpilogueIaSK_SK_NS1D_6thread17LinearCombinationIaLi1EiiLNS1I_9ScaleType4KindE0ELNS_15FloatRoundStyleE2EaEENS1_15EpilogueDefaultEEEEEvvEEEEvNT_6ParamsE:
	.zero		1664


//--------------------- SYMBOLS --------------------------

	.type		.nv.reservedSmem.offset0,@object
	.size		.nv.reservedSmem.offset0,0x4
	.type		__assertfail,@function
